//
// Generated by NVIDIA NVVM Compiler
//
// Compiler Build ID: CL-36424714
// Cuda compilation tools, release 13.0, V13.0.88
// Based on NVVM 20.0.0
//

.version 9.0
.target sm_100
.address_size 64

	// .globl	_Z14MatrixVectMultPfS_S_iii

.visible .entry _Z14MatrixVectMultPfS_S_iii(
	.param .u64 .ptr .align 1 _Z14MatrixVectMultPfS_S_iii_param_0,
	.param .u64 .ptr .align 1 _Z14MatrixVectMultPfS_S_iii_param_1,
	.param .u64 .ptr .align 1 _Z14MatrixVectMultPfS_S_iii_param_2,
	.param .u32 _Z14MatrixVectMultPfS_S_iii_param_3,
	.param .u32 _Z14MatrixVectMultPfS_S_iii_param_4,
	.param .u32 _Z14MatrixVectMultPfS_S_iii_param_5
)
{
	.reg .pred 	%p<14>;
	.reg .b32 	%r<51>;
	.reg .b32 	%f<115>;
	.reg .b64 	%rd<30>;

	ld.param.u64 	%rd10, [_Z14MatrixVectMultPfS_S_iii_param_0];
	ld.param.u64 	%rd11, [_Z14MatrixVectMultPfS_S_iii_param_1];
	ld.param.u64 	%rd12, [_Z14MatrixVectMultPfS_S_iii_param_2];
	ld.param.u32 	%r28, [_Z14MatrixVectMultPfS_S_iii_param_4];
	ld.param.u32 	%r29, [_Z14MatrixVectMultPfS_S_iii_param_5];
	cvta.to.global.u64 	%rd1, %rd11;
	cvta.to.global.u64 	%rd2, %rd10;
	cvta.to.global.u64 	%rd3, %rd12;
	mov.u32 	%r1, %tid.x;
	mov.u32 	%r2, %tid.y;
	mad.lo.s32 	%r42, %r1, %r29, %r2;
	setp.ge.s32 	%p1, %r42, %r28;
	@%p1 bra 	$L__BB0_19;
	setp.gt.s32 	%p2, %r28, 0;
	@%p2 bra 	$L__BB0_4;
	mov.b32 	%r50, 0;
$L__BB0_3:
	mul.wide.s32 	%rd13, %r42, 4;
	add.s64 	%rd14, %rd3, %rd13;
	mov.b32 	%r31, 0;
	st.global.u32 	[%rd14], %r31;
	add.s32 	%r26, %r50, 1;
	mad.lo.s32 	%r32, %r29, %r50, %r29;
	add.s32 	%r33, %r32, %r1;
	mad.lo.s32 	%r42, %r33, %r29, %r2;
	setp.lt.s32 	%p3, %r42, %r28;
	mov.u32 	%r50, %r26;
	@%p3 bra 	$L__BB0_3;
	bra.uni 	$L__BB0_19;
$L__BB0_4:
	and.b32  	%r4, %r28, 15;
	add.s32 	%r5, %r4, -1;
	and.b32  	%r6, %r28, 7;
	and.b32  	%r7, %r28, 2147483632;
	and.b32  	%r8, %r28, 3;
	neg.s32 	%r9, %r7;
	add.s64 	%rd4, %rd2, 32;
	mov.b32 	%r43, 0;
$L__BB0_5:
	mov.u32 	%r11, %r43;
	setp.lt.u32 	%p4, %r28, 16;
	mul.lo.s32 	%r12, %r42, %r28;
	mov.b32 	%r47, 0;
	mov.f32 	%f114, 0f00000000;
	@%p4 bra 	$L__BB0_8;
	add.s64 	%rd29, %rd1, 32;
	mov.f32 	%f114, 0f00000000;
	mov.u32 	%r44, %r12;
	mov.u32 	%r45, %r9;
$L__BB0_7:
	.pragma "nounroll";
	mul.wide.s32 	%rd15, %r44, 4;
	add.s64 	%rd16, %rd4, %rd15;
	ld.global.f32 	%f18, [%rd16+-32];
	ld.global.f32 	%f19, [%rd29+-32];
	fma.rn.f32 	%f20, %f18, %f19, %f114;
	ld.global.f32 	%f21, [%rd16+-28];
	ld.global.f32 	%f22, [%rd29+-28];
	fma.rn.f32 	%f23, %f21, %f22, %f20;
	ld.global.f32 	%f24, [%rd16+-24];
	ld.global.f32 	%f25, [%rd29+-24];
	fma.rn.f32 	%f26, %f24, %f25, %f23;
	ld.global.f32 	%f27, [%rd16+-20];
	ld.global.f32 	%f28, [%rd29+-20];
	fma.rn.f32 	%f29, %f27, %f28, %f26;
	ld.global.f32 	%f30, [%rd16+-16];
	ld.global.f32 	%f31, [%rd29+-16];
	fma.rn.f32 	%f32, %f30, %f31, %f29;
	ld.global.f32 	%f33, [%rd16+-12];
	ld.global.f32 	%f34, [%rd29+-12];
	fma.rn.f32 	%f35, %f33, %f34, %f32;
	ld.global.f32 	%f36, [%rd16+-8];
	ld.global.f32 	%f37, [%rd29+-8];
	fma.rn.f32 	%f38, %f36, %f37, %f35;
	ld.global.f32 	%f39, [%rd16+-4];
	ld.global.f32 	%f40, [%rd29+-4];
	fma.rn.f32 	%f41, %f39, %f40, %f38;
	ld.global.f32 	%f42, [%rd16];
	ld.global.f32 	%f43, [%rd29];
	fma.rn.f32 	%f44, %f42, %f43, %f41;
	ld.global.f32 	%f45, [%rd16+4];
	ld.global.f32 	%f46, [%rd29+4];
	fma.rn.f32 	%f47, %f45, %f46, %f44;
	ld.global.f32 	%f48, [%rd16+8];
	ld.global.f32 	%f49, [%rd29+8];
	fma.rn.f32 	%f50, %f48, %f49, %f47;
	ld.global.f32 	%f51, [%rd16+12];
	ld.global.f32 	%f52, [%rd29+12];
	fma.rn.f32 	%f53, %f51, %f52, %f50;
	ld.global.f32 	%f54, [%rd16+16];
	ld.global.f32 	%f55, [%rd29+16];
	fma.rn.f32 	%f56, %f54, %f55, %f53;
	ld.global.f32 	%f57, [%rd16+20];
	ld.global.f32 	%f58, [%rd29+20];
	fma.rn.f32 	%f59, %f57, %f58, %f56;
	ld.global.f32 	%f60, [%rd16+24];
	ld.global.f32 	%f61, [%rd29+24];
	fma.rn.f32 	%f62, %f60, %f61, %f59;
	ld.global.f32 	%f63, [%rd16+28];
	ld.global.f32 	%f64, [%rd29+28];
	fma.rn.f32 	%f114, %f63, %f64, %f62;
	add.s32 	%r45, %r45, 16;
	add.s32 	%r44, %r44, 16;
	add.s64 	%rd29, %rd29, 64;
	setp.ne.s32 	%p5, %r45, 0;
	mov.u32 	%r47, %r7;
	@%p5 bra 	$L__BB0_7;
$L__BB0_8:
	setp.eq.s32 	%p6, %r4, 0;
	@%p6 bra 	$L__BB0_18;
	setp.lt.u32 	%p7, %r5, 7;
	@%p7 bra 	$L__BB0_11;
	add.s32 	%r36, %r47, %r12;
	mul.wide.s32 	%rd17, %r36, 4;
	add.s64 	%rd18, %rd2, %rd17;
	ld.global.f32 	%f66, [%rd18];
	mul.wide.u32 	%rd19, %r47, 4;
	add.s64 	%rd20, %rd1, %rd19;
	ld.global.f32 	%f67, [%rd20];
	fma.rn.f32 	%f68, %f66, %f67, %f114;
	ld.global.f32 	%f69, [%rd18+4];
	ld.global.f32 	%f70, [%rd20+4];
	fma.rn.f32 	%f71, %f69, %f70, %f68;
	ld.global.f32 	%f72, [%rd18+8];
	ld.global.f32 	%f73, [%rd20+8];
	fma.rn.f32 	%f74, %f72, %f73, %f71;
	ld.global.f32 	%f75, [%rd18+12];
	ld.global.f32 	%f76, [%rd20+12];
	fma.rn.f32 	%f77, %f75, %f76, %f74;
	ld.global.f32 	%f78, [%rd18+16];
	ld.global.f32 	%f79, [%rd20+16];
	fma.rn.f32 	%f80, %f78, %f79, %f77;
	ld.global.f32 	%f81, [%rd18+20];
	ld.global.f32 	%f82, [%rd20+20];
	fma.rn.f32 	%f83, %f81, %f82, %f80;
	ld.global.f32 	%f84, [%rd18+24];
	ld.global.f32 	%f85, [%rd20+24];
	fma.rn.f32 	%f86, %f84, %f85, %f83;
	ld.global.f32 	%f87, [%rd18+28];
	ld.global.f32 	%f88, [%rd20+28];
	fma.rn.f32 	%f114, %f87, %f88, %f86;
	add.s32 	%r47, %r47, 8;
$L__BB0_11:
	setp.eq.s32 	%p8, %r6, 0;
	@%p8 bra 	$L__BB0_18;
	add.s32 	%r37, %r6, -1;
	setp.lt.u32 	%p9, %r37, 3;
	@%p9 bra 	$L__BB0_14;
	add.s32 	%r38, %r47, %r12;
	mul.wide.s32 	%rd21, %r38, 4;
	add.s64 	%rd22, %rd2, %rd21;
	ld.global.f32 	%f90, [%rd22];
	mul.wide.u32 	%rd23, %r47, 4;
	add.s64 	%rd24, %rd1, %rd23;
	ld.global.f32 	%f91, [%rd24];
	fma.rn.f32 	%f92, %f90, %f91, %f114;
	ld.global.f32 	%f93, [%rd22+4];
	ld.global.f32 	%f94, [%rd24+4];
	fma.rn.f32 	%f95, %f93, %f94, %f92;
	ld.global.f32 	%f96, [%rd22+8];
	ld.global.f32 	%f97, [%rd24+8];
	fma.rn.f32 	%f98, %f96, %f97, %f95;
	ld.global.f32 	%f99, [%rd22+12];
	ld.global.f32 	%f100, [%rd24+12];
	fma.rn.f32 	%f114, %f99, %f100, %f98;
	add.s32 	%r47, %r47, 4;
$L__BB0_14:
	setp.eq.s32 	%p10, %r8, 0;
	@%p10 bra 	$L__BB0_18;
	setp.eq.s32 	%p11, %r8, 1;
	add.s32 	%r39, %r47, %r12;
	mul.wide.s32 	%rd25, %r39, 4;
	add.s64 	%rd8, %rd2, %rd25;
	ld.global.f32 	%f101, [%rd8];
	mul.wide.u32 	%rd26, %r47, 4;
	add.s64 	%rd9, %rd1, %rd26;
	ld.global.f32 	%f102, [%rd9];
	fma.rn.f32 	%f114, %f101, %f102, %f114;
	@%p11 bra 	$L__BB0_18;
	setp.eq.s32 	%p12, %r8, 2;
	ld.global.f32 	%f103, [%rd8+4];
	ld.global.f32 	%f104, [%rd9+4];
	fma.rn.f32 	%f114, %f103, %f104, %f114;
	@%p12 bra 	$L__BB0_18;
	ld.global.f32 	%f105, [%rd8+8];
	ld.global.f32 	%f106, [%rd9+8];
	fma.rn.f32 	%f114, %f105, %f106, %f114;
$L__BB0_18:
	mul.wide.s32 	%rd27, %r42, 4;
	add.s64 	%rd28, %rd3, %rd27;
	st.global.f32 	[%rd28], %f114;
	add.s32 	%r43, %r11, 1;
	mad.lo.s32 	%r40, %r29, %r11, %r29;
	add.s32 	%r41, %r40, %r1;
	mad.lo.s32 	%r42, %r41, %r29, %r2;
	setp.lt.s32 	%p13, %r42, %r28;
	@%p13 bra 	$L__BB0_5;
$L__BB0_19:
	bar.sync 	0;
	ret;

}
	// .globl	_Z18VectorVectorAddSubPfS_iS_ii
.visible .entry _Z18VectorVectorAddSubPfS_iS_ii(
	.param .u64 .ptr .align 1 _Z18VectorVectorAddSubPfS_iS_ii_param_0,
	.param .u64 .ptr .align 1 _Z18VectorVectorAddSubPfS_iS_ii_param_1,
	.param .u32 _Z18VectorVectorAddSubPfS_iS_ii_param_2,
	.param .u64 .ptr .align 1 _Z18VectorVectorAddSubPfS_iS_ii_param_3,
	.param .u32 _Z18VectorVectorAddSubPfS_iS_ii_param_4,
	.param .u32 _Z18VectorVectorAddSubPfS_iS_ii_param_5
)
{
	.reg .pred 	%p<3>;
	.reg .b32 	%r<16>;
	.reg .b32 	%f<5>;
	.reg .b64 	%rd<11>;

	ld.param.u64 	%rd4, [_Z18VectorVectorAddSubPfS_iS_ii_param_0];
	ld.param.u64 	%rd5, [_Z18VectorVectorAddSubPfS_iS_ii_param_1];
	ld.param.u32 	%r8, [_Z18VectorVectorAddSubPfS_iS_ii_param_2];
	ld.param.u64 	%rd6, [_Z18VectorVectorAddSubPfS_iS_ii_param_3];
	ld.param.u32 	%r9, [_Z18VectorVectorAddSubPfS_iS_ii_param_4];
	ld.param.u32 	%r10, [_Z18VectorVectorAddSubPfS_iS_ii_param_5];
	mov.u32 	%r1, %tid.x;
	mov.u32 	%r2, %tid.y;
	mad.lo.s32 	%r14, %r1, %r10, %r2;
	setp.ge.s32 	%p1, %r14, %r9;
	@%p1 bra 	$L__BB1_3;
	cvt.rn.f32.s32 	%f1, %r8;
	cvta.to.global.u64 	%rd1, %rd4;
	cvta.to.global.u64 	%rd2, %rd5;
	cvta.to.global.u64 	%rd3, %rd6;
	mov.b32 	%r15, 0;
$L__BB1_2:
	mul.wide.s32 	%rd7, %r14, 4;
	add.s64 	%rd8, %rd1, %rd7;
	ld.global.f32 	%f2, [%rd8];
	add.s64 	%rd9, %rd2, %rd7;
	ld.global.f32 	%f3, [%rd9];
	fma.rn.f32 	%f4, %f3, %f1, %f2;
	add.s64 	%rd10, %rd3, %rd7;
	st.global.f32 	[%rd10], %f4;
	add.s32 	%r6, %r15, 1;
	mad.lo.s32 	%r12, %r10, %r15, %r10;
	add.s32 	%r13, %r12, %r1;
	mad.lo.s32 	%r14, %r13, %r10, %r2;
	setp.lt.s32 	%p2, %r14, %r9;
	mov.u32 	%r15, %r6;
	@%p2 bra 	$L__BB1_2;
$L__BB1_3:
	bar.sync 	0;
	ret;

}
	// .globl	_Z17ParallelScalarDivPfS_S_ii
.visible .entry _Z17ParallelScalarDivPfS_S_ii(
	.param .u64 .ptr .align 1 _Z17ParallelScalarDivPfS_S_ii_param_0,
	.param .u64 .ptr .align 1 _Z17ParallelScalarDivPfS_S_ii_param_1,
	.param .u64 .ptr .align 1 _Z17ParallelScalarDivPfS_S_ii_param_2,
	.param .u32 _Z17ParallelScalarDivPfS_S_ii_param_3,
	.param .u32 _Z17ParallelScalarDivPfS_S_ii_param_4
)
{
	.reg .pred 	%p<3>;
	.reg .b32 	%r<15>;
	.reg .b32 	%f<4>;
	.reg .b64 	%rd<11>;

	ld.param.u64 	%rd4, [_Z17ParallelScalarDivPfS_S_ii_param_0];
	ld.param.u64 	%rd5, [_Z17ParallelScalarDivPfS_S_ii_param_1];
	ld.param.u64 	%rd6, [_Z17ParallelScalarDivPfS_S_ii_param_2];
	ld.param.u32 	%r8, [_Z17ParallelScalarDivPfS_S_ii_param_3];
	ld.param.u32 	%r9, [_Z17ParallelScalarDivPfS_S_ii_param_4];
	mov.u32 	%r1, %tid.x;
	mov.u32 	%r2, %tid.y;
	mad.lo.s32 	%r13, %r1, %r9, %r2;
	setp.ge.s32 	%p1, %r13, %r8;
	@%p1 bra 	$L__BB2_3;
	cvta.to.global.u64 	%rd1, %rd4;
	cvta.to.global.u64 	%rd2, %rd5;
	cvta.to.global.u64 	%rd3, %rd6;
	mov.b32 	%r14, 0;
$L__BB2_2:
	mul.wide.s32 	%rd7, %r13, 4;
	add.s64 	%rd8, %rd1, %rd7;
	ld.global.f32 	%f1, [%rd8];
	add.s64 	%rd9, %rd2, %rd7;
	ld.global.f32 	%f2, [%rd9];
	div.rn.f32 	%f3, %f1, %f2;
	add.s64 	%rd10, %rd3, %rd7;
	st.global.f32 	[%rd10], %f3;
	add.s32 	%r6, %r14, 1;
	mad.lo.s32 	%r11, %r9, %r14, %r9;
	add.s32 	%r12, %r11, %r1;
	mad.lo.s32 	%r13, %r12, %r9, %r2;
	setp.lt.s32 	%p2, %r13, %r8;
	mov.u32 	%r14, %r6;
	@%p2 bra 	$L__BB2_2;
$L__BB2_3:
	bar.sync 	0;
	ret;

}


// ===== COMPILED SASS (sm_100) =====

	.target	sm_100

	.elftype	@"ET_EXEC"


//--------------------- .note.nv.tkinfo           --------------------------
	.section	.note.nv.tkinfo,"",@"SHT_NOTE"
	.sectionflags	@"SHF_NOTE_NV_TKINFO"
	.tkinfo
        /*0018*/ 	.word	0x00000002
        /*0030*/ 	.string	""
        /*0030*/ 	.string	"ptxas"
        /*0030*/ 	.string	"Cuda compilation tools, release 13.0, V13.0.88"
        /*0030*/ 	.string	"Build cuda_13.0.r13.0/compiler.36424714_0"
        /*0030*/ 	.string	"-arch sm_100 -m 64 "



//--------------------- .note.nv.cuinfo           --------------------------
	.section	.note.nv.cuinfo,"",@"SHT_NOTE"
	.sectionflags	@"SHF_NOTE_NV_CUINFO"
        /*0018*/ 	.short	0x0002
        /*001a*/ 	.short	0x0064
        /*001c*/ 	.short	0x0082
	.zero		2


//--------------------- .nv.info                  --------------------------
	.section	.nv.info,"",@"SHT_CUDA_INFO"
	.align	4


	//----- nvinfo : EIATTR_REGCOUNT
	.align		4
        /*0000*/ 	.byte	0x04, 0x2f
        /*0002*/ 	.short	(.L_1 - .L_0)
	.align		4
.L_0:
        /*0004*/ 	.word	index@(_Z14MatrixVectMultPfS_S_iii)
        /*0008*/ 	.word	0x00000020


	//----- nvinfo : EIATTR_FRAME_SIZE
	.align		4
.L_1:
        /*000c*/ 	.byte	0x04, 0x11
        /*000e*/ 	.short	(.L_3 - .L_2)
	.align		4
.L_2:
        /*0010*/ 	.word	index@(_Z14MatrixVectMultPfS_S_iii)
        /*0014*/ 	.word	0x00000000


	//----- nvinfo : EIATTR_REGCOUNT
	.align		4
.L_3:
        /*0018*/ 	.byte	0x04, 0x2f
        /*001a*/ 	.short	(.L_5 - .L_4)
	.align		4
.L_4:
        /*001c*/ 	.word	index@(_Z18VectorVectorAddSubPfS_iS_ii)
        /*0020*/ 	.word	0x0000001a


	//----- nvinfo : EIATTR_FRAME_SIZE
	.align		4
.L_5:
        /*0024*/ 	.byte	0x04, 0x11
        /*0026*/ 	.short	(.L_7 - .L_6)
	.align		4
.L_6:
        /*0028*/ 	.word	index@(_Z18VectorVectorAddSubPfS_iS_ii)
        /*002c*/ 	.word	0x00000000


	//----- nvinfo : EIATTR_REGCOUNT
	.align		4
.L_7:
        /*0030*/ 	.byte	0x04, 0x2f
        /*0032*/ 	.short	(.L_9 - .L_8)
	.align		4
.L_8:
        /*0034*/ 	.word	index@(_Z17ParallelScalarDivPfS_S_ii)
        /*0038*/ 	.word	0x0000001c


	//----- nvinfo : EIATTR_FRAME_SIZE
	.align		4
.L_9:
        /*003c*/ 	.byte	0x04, 0x11
        /*003e*/ 	.short	(.L_11 - .L_10)
	.align		4
.L_10:
        /*0040*/ 	.word	index@($__internal_0_$__cuda_sm3x_div_rn_noftz_f32_slowpath)
        /*0044*/ 	.word	0x00000000


	//----- nvinfo : EIATTR_FRAME_SIZE
	.align		4
.L_11:
        /*0048*/ 	.byte	0x04, 0x11
        /*004a*/ 	.short	(.L_13 - .L_12)
	.align		4
.L_12:
        /*004c*/ 	.word	index@(_Z17ParallelScalarDivPfS_S_ii)
        /*0050*/ 	.word	0x00000000


	//----- nvinfo : EIATTR_MIN_STACK_SIZE
	.align		4
.L_13:
        /*0054*/ 	.byte	0x04, 0x12
        /*0056*/ 	.short	(.L_15 - .L_14)
	.align		4
.L_14:
        /*0058*/ 	.word	index@(_Z17ParallelScalarDivPfS_S_ii)
        /*005c*/ 	.word	0x00000000


	//----- nvinfo : EIATTR_MIN_STACK_SIZE
	.align		4
.L_15:
        /*0060*/ 	.byte	0x04, 0x12
        /*0062*/ 	.short	(.L_17 - .L_16)
	.align		4
.L_16:
        /*0064*/ 	.word	index@(_Z18VectorVectorAddSubPfS_iS_ii)
        /*0068*/ 	.word	0x00000000


	//----- nvinfo : EIATTR_MIN_STACK_SIZE
	.align		4
.L_17:
        /*006c*/ 	.byte	0x04, 0x12
        /*006e*/ 	.short	(.L_19 - .L_18)
	.align		4
.L_18:
        /*0070*/ 	.word	index@(_Z14MatrixVectMultPfS_S_iii)
        /*0074*/ 	.word	0x00000000
.L_19:


//--------------------- .nv.compat                --------------------------
	.section	.nv.compat,"",@"SHT_CUDA_COMPAT_INFO"
	.align	4
        /*0000*/ 	.byte	0x02, 0x09, 0x00, 0x00, 0x02, 0x02, 0x01, 0x00, 0x02, 0x05, 0x05, 0x00, 0x03, 0x07, 0x01, 0x01
        /*0010*/ 	.byte	0x02, 0x03, 0x00, 0x00, 0x02, 0x06, 0x01, 0x00, 0x04, 0x0b, 0x08, 0x00, 0x01, 0x00, 0x00, 0x00
        /*0020*/ 	.byte	0x00, 0x00, 0x00, 0x00


//--------------------- .nv.info._Z17ParallelScalarDivPfS_S_ii --------------------------
	.section	.nv.info._Z17ParallelScalarDivPfS_S_ii,"",@"SHT_CUDA_INFO"
	.sectionflags	@""
	.align	4


	//----- nvinfo : EIATTR_CUDA_API_VERSION
	.align		4
        /*0000*/ 	.byte	0x04, 0x37
        /*0002*/ 	.short	(.L_21 - .L_20)
.L_20:
        /*0004*/ 	.word	0x00000082


	//----- nvinfo : EIATTR_KPARAM_INFO
	.align		4
.L_21:
        /*0008*/ 	.byte	0x04, 0x17
        /*000a*/ 	.short	(.L_23 - .L_22)
.L_22:
        /*000c*/ 	.word	0x00000000
        /*0010*/ 	.short	0x0004
        /*0012*/ 	.short	0x001c
        /*0014*/ 	.byte	0x00, 0xf0, 0x11, 0x00


	//----- nvinfo : EIATTR_KPARAM_INFO
	.align		4
.L_23:
        /*0018*/ 	.byte	0x04, 0x17
        /*001a*/ 	.short	(.L_25 - .L_24)
.L_24:
        /*001c*/ 	.word	0x00000000
        /*0020*/ 	.short	0x0003
        /*0022*/ 	.short	0x0018
        /*0024*/ 	.byte	0x00, 0xf0, 0x11, 0x00


	//----- nvinfo : EIATTR_KPARAM_INFO
	.align		4
.L_25:
        /*0028*/ 	.byte	0x04, 0x17
        /*002a*/ 	.short	(.L_27 - .L_26)
.L_26:
        /*002c*/ 	.word	0x00000000
        /*0030*/ 	.short	0x0002
        /*0032*/ 	.short	0x0010
        /*0034*/ 	.byte	0x00, 0xf5, 0x21, 0x00


	//----- nvinfo : EIATTR_KPARAM_INFO
	.align		4
.L_27:
        /*0038*/ 	.byte	0x04, 0x17
        /*003a*/ 	.short	(.L_29 - .L_28)
.L_28:
        /*003c*/ 	.word	0x00000000
        /*0040*/ 	.short	0x0001
        /*0042*/ 	.short	0x0008
        /*0044*/ 	.byte	0x00, 0xf5, 0x21, 0x00


	//----- nvinfo : EIATTR_KPARAM_INFO
	.align		4
.L_29:
        /*0048*/ 	.byte	0x04, 0x17
        /*004a*/ 	.short	(.L_31 - .L_30)
.L_30:
        /*004c*/ 	.word	0x00000000
        /*0050*/ 	.short	0x0000
        /*0052*/ 	.short	0x0000
        /*0054*/ 	.byte	0x00, 0xf5, 0x21, 0x00


	//----- nvinfo : EIATTR_SPARSE_MMA_MASK
	.align		4
.L_31:
        /*0058*/ 	.byte	0x03, 0x50
        /*005a*/ 	.short	0x0000


	//----- nvinfo : EIATTR_MAXREG_COUNT
	.align		4
        /*005c*/ 	.byte	0x03, 0x1b
        /*005e*/ 	.short	0x00ff


	//----- nvinfo : EIATTR_NUM_BARRIERS
	.align		4
        /*0060*/ 	.byte	0x02, 0x4c
        /*0062*/ 	.byte	0x01
	.zero		1


	//----- nvinfo : EIATTR_MERCURY_ISA_VERSION
	.align		4
        /*0064*/ 	.byte	0x03, 0x5f
        /*0066*/ 	.short	0x0101


	//----- nvinfo : EIATTR_VRC_CTA_INIT_COUNT
	.align		4
        /*0068*/ 	.byte	0x02, 0x4a
	.zero		1
	.zero		1


	//----- nvinfo : EIATTR_EXIT_INSTR_OFFSETS
	.align		4
        /*006c*/ 	.byte	0x04, 0x1c
        /*006e*/ 	.short	(.L_33 - .L_32)


	//   ....[0]....
.L_32:
        /*0070*/ 	.word	0x000002d0


	//----- nvinfo : EIATTR_CRS_STACK_SIZE
	.align		4
.L_33:
        /*0074*/ 	.byte	0x04, 0x1e
        /*0076*/ 	.short	(.L_35 - .L_34)
.L_34:
        /*0078*/ 	.word	0x00000000


	//----- nvinfo : EIATTR_CBANK_PARAM_SIZE
	.align		4
.L_35:
        /*007c*/ 	.byte	0x03, 0x19
        /*007e*/ 	.short	0x0020


	//----- nvinfo : EIATTR_PARAM_CBANK
	.align		4
        /*0080*/ 	.byte	0x04, 0x0a
        /*0082*/ 	.short	(.L_37 - .L_36)
	.align		4
.L_36:
        /*0084*/ 	.word	index@(.nv.constant0._Z17ParallelScalarDivPfS_S_ii)
        /*0088*/ 	.short	0x0380
        /*008a*/ 	.short	0x0020


	//----- nvinfo : EIATTR_SW_WAR
	.align		4
.L_37:
        /*008c*/ 	.byte	0x04, 0x36
        /*008e*/ 	.short	(.L_39 - .L_38)
.L_38:
        /*0090*/ 	.word	0x00000008
.L_39:


//--------------------- .nv.info._Z18VectorVectorAddSubPfS_iS_ii --------------------------
	.section	.nv.info._Z18VectorVectorAddSubPfS_iS_ii,"",@"SHT_CUDA_INFO"
	.sectionflags	@""
	.align	4


	//----- nvinfo : EIATTR_CUDA_API_VERSION
	.align		4
        /*0000*/ 	.byte	0x04, 0x37
        /*0002*/ 	.short	(.L_41 - .L_40)
.L_40:
        /*0004*/ 	.word	0x00000082


	//----- nvinfo : EIATTR_KPARAM_INFO
	.align		4
.L_41:
        /*0008*/ 	.byte	0x04, 0x17
        /*000a*/ 	.short	(.L_43 - .L_42)
.L_42:
        /*000c*/ 	.word	0x00000000
        /*0010*/ 	.short	0x0005
        /*0012*/ 	.short	0x0024
        /*0014*/ 	.byte	0x00, 0xf0, 0x11, 0x00


	//----- nvinfo : EIATTR_KPARAM_INFO
	.align		4
.L_43:
        /*0018*/ 	.byte	0x04, 0x17
        /*001a*/ 	.short	(.L_45 - .L_44)
.L_44:
        /*001c*/ 	.word	0x00000000
        /*0020*/ 	.short	0x0004
        /*0022*/ 	.short	0x0020
        /*0024*/ 	.byte	0x00, 0xf0, 0x11, 0x00


	//----- nvinfo : EIATTR_KPARAM_INFO
	.align		4
.L_45:
        /*0028*/ 	.byte	0x04, 0x17
        /*002a*/ 	.short	(.L_47 - .L_46)
.L_46:
        /*002c*/ 	.word	0x00000000
        /*0030*/ 	.short	0x0003
        /*0032*/ 	.short	0x0018
        /*0034*/ 	.byte	0x00, 0xf5, 0x21, 0x00


	//----- nvinfo : EIATTR_KPARAM_INFO
	.align		4
.L_47:
        /*0038*/ 	.byte	0x04, 0x17
        /*003a*/ 	.short	(.L_49 - .L_48)
.L_48:
        /*003c*/ 	.word	0x00000000
        /*0040*/ 	.short	0x0002
        /*0042*/ 	.short	0x0010
        /*0044*/ 	.byte	0x00, 0xf0, 0x11, 0x00


	//----- nvinfo : EIATTR_KPARAM_INFO
	.align		4
.L_49:
        /*0048*/ 	.byte	0x04, 0x17
        /*004a*/ 	.short	(.L_51 - .L_50)
.L_50:
        /*004c*/ 	.word	0x00000000
        /*0050*/ 	.short	0x0001
        /*0052*/ 	.short	0x0008
        /*0054*/ 	.byte	0x00, 0xf5, 0x21, 0x00


	//----- nvinfo : EIATTR_KPARAM_INFO
	.align		4
.L_51:
        /*0058*/ 	.byte	0x04, 0x17
        /*005a*/ 	.short	(.L_53 - .L_52)
.L_52:
        /*005c*/ 	.word	0x00000000
        /*0060*/ 	.short	0x0000
        /*0062*/ 	.short	0x0000
        /*0064*/ 	.byte	0x00, 0xf5, 0x21, 0x00


	//----- nvinfo : EIATTR_SPARSE_MMA_MASK
	.align		4
.L_53:
        /*0068*/ 	.byte	0x03, 0x50
        /*006a*/ 	.short	0x0000


	//----- nvinfo : EIATTR_MAXREG_COUNT
	.align		4
        /*006c*/ 	.byte	0x03, 0x1b
        /*006e*/ 	.short	0x00ff


	//----- nvinfo : EIATTR_NUM_BARRIERS
	.align		4
        /*0070*/ 	.byte	0x02, 0x4c
        /*0072*/ 	.byte	0x01
	.zero		1


	//----- nvinfo : EIATTR_MERCURY_ISA_VERSION
	.align		4
        /*0074*/ 	.byte	0x03, 0x5f
        /*0076*/ 	.short	0x0101


	//----- nvinfo : EIATTR_VRC_CTA_INIT_COUNT
	.align		4
        /*0078*/ 	.byte	0x02, 0x4a
	.zero		1
	.zero		1


	//----- nvinfo : EIATTR_EXIT_INSTR_OFFSETS
	.align		4
        /*007c*/ 	.byte	0x04, 0x1c
        /*007e*/ 	.short	(.L_55 - .L_54)


	//   ....[0]....
.L_54:
        /*0080*/ 	.word	0x00000230


	//----- nvinfo : EIATTR_CRS_STACK_SIZE
	.align		4
.L_55:
        /*0084*/ 	.byte	0x04, 0x1e
        /*0086*/ 	.short	(.L_57 - .L_56)
.L_56:
        /*0088*/ 	.word	0x00000000


	//----- nvinfo : EIATTR_CBANK_PARAM_SIZE
	.align		4
.L_57:
        /*008c*/ 	.byte	0x03, 0x19
        /*008e*/ 	.short	0x0028


	//----- nvinfo : EIATTR_PARAM_CBANK
	.align		4
        /*0090*/ 	.byte	0x04, 0x0a
        /*0092*/ 	.short	(.L_59 - .L_58)
	.align		4
.L_58:
        /*0094*/ 	.word	index@(.nv.constant0._Z18VectorVectorAddSubPfS_iS_ii)
        /*0098*/ 	.short	0x0380
        /*009a*/ 	.short	0x0028


	//----- nvinfo : EIATTR_SW_WAR
	.align		4
.L_59:
        /*009c*/ 	.byte	0x04, 0x36
        /*009e*/ 	.short	(.L_61 - .L_60)
.L_60:
        /*00a0*/ 	.word	0x00000008
.L_61:


//--------------------- .nv.info._Z14MatrixVectMultPfS_S_iii --------------------------
	.section	.nv.info._Z14MatrixVectMultPfS_S_iii,"",@"SHT_CUDA_INFO"
	.sectionflags	@""
	.align	4


	//----- nvinfo : EIATTR_CUDA_API_VERSION
	.align		4
        /*0000*/ 	.byte	0x04, 0x37
        /*0002*/ 	.short	(.L_63 - .L_62)
.L_62:
        /*0004*/ 	.word	0x00000082


	//----- nvinfo : EIATTR_KPARAM_INFO
	.align		4
.L_63:
        /*0008*/ 	.byte	0x04, 0x17
        /*000a*/ 	.short	(.L_65 - .L_64)
.L_64:
        /*000c*/ 	.word	0x00000000
        /*0010*/ 	.short	0x0005
        /*0012*/ 	.short	0x0020
        /*0014*/ 	.byte	0x00, 0xf0, 0x11, 0x00


	//----- nvinfo : EIATTR_KPARAM_INFO
	.align		4
.L_65:
        /*0018*/ 	.byte	0x04, 0x17
        /*001a*/ 	.short	(.L_67 - .L_66)
.L_66:
        /*001c*/ 	.word	0x00000000
        /*0020*/ 	.short	0x0004
        /*0022*/ 	.short	0x001c
        /*0024*/ 	.byte	0x00, 0xf0, 0x11, 0x00


	//----- nvinfo : EIATTR_KPARAM_INFO
	.align		4
.L_67:
        /*0028*/ 	.byte	0x04, 0x17
        /*002a*/ 	.short	(.L_69 - .L_68)
.L_68:
        /*002c*/ 	.word	0x00000000
        /*0030*/ 	.short	0x0003
        /*0032*/ 	.short	0x0018
        /*0034*/ 	.byte	0x00, 0xf0, 0x11, 0x00


	//----- nvinfo : EIATTR_KPARAM_INFO
	.align		4
.L_69:
        /*0038*/ 	.byte	0x04, 0x17
        /*003a*/ 	.short	(.L_71 - .L_70)
.L_70:
        /*003c*/ 	.word	0x00000000
        /*0040*/ 	.short	0x0002
        /*0042*/ 	.short	0x0010
        /*0044*/ 	.byte	0x00, 0xf5, 0x21, 0x00


	//----- nvinfo : EIATTR_KPARAM_INFO
	.align		4
.L_71:
        /*0048*/ 	.byte	0x04, 0x17
        /*004a*/ 	.short	(.L_73 - .L_72)
.L_72:
        /*004c*/ 	.word	0x00000000
        /*0050*/ 	.short	0x0001
        /*0052*/ 	.short	0x0008
        /*0054*/ 	.byte	0x00, 0xf5, 0x21, 0x00


	//----- nvinfo : EIATTR_KPARAM_INFO
	.align		4
.L_73:
        /*0058*/ 	.byte	0x04, 0x17
        /*005a*/ 	.short	(.L_75 - .L_74)
.L_74:
        /*005c*/ 	.word	0x00000000
        /*0060*/ 	.short	0x0000
        /*0062*/ 	.short	0x0000
        /*0064*/ 	.byte	0x00, 0xf5, 0x21, 0x00


	//----- nvinfo : EIATTR_SPARSE_MMA_MASK
	.align		4
.L_75:
        /*0068*/ 	.byte	0x03, 0x50
        /*006a*/ 	.short	0x0000


	//----- nvinfo : EIATTR_MAXREG_COUNT
	.align		4
        /*006c*/ 	.byte	0x03, 0x1b
        /*006e*/ 	.short	0x00ff


	//----- nvinfo : EIATTR_NUM_BARRIERS
	.align		4
        /*0070*/ 	.byte	0x02, 0x4c
        /*0072*/ 	.byte	0x01
	.zero		1


	//----- nvinfo : EIATTR_MERCURY_ISA_VERSION
	.align		4
        /*0074*/ 	.byte	0x03, 0x5f
        /*0076*/ 	.short	0x0101


	//----- nvinfo : EIATTR_VRC_CTA_INIT_COUNT
	.align		4
        /*0078*/ 	.byte	0x02, 0x4a
	.zero		1
	.zero		1


	//----- nvinfo : EIATTR_EXIT_INSTR_OFFSETS
	.align		4
        /*007c*/ 	.byte	0x04, 0x1c
        /*007e*/ 	.short	(.L_77 - .L_76)


	//   ....[0]....
.L_76:
        /*0080*/ 	.word	0x00000fc0


	//----- nvinfo : EIATTR_CRS_STACK_SIZE
	.align		4
.L_77:
        /*0084*/ 	.byte	0x04, 0x1e
        /*0086*/ 	.short	(.L_79 - .L_78)
.L_78:
        /*0088*/ 	.word	0x00000000


	//----- nvinfo : EIATTR_CBANK_PARAM_SIZE
	.align		4
.L_79:
        /*008c*/ 	.byte	0x03, 0x19
        /*008e*/ 	.short	0x0024


	//----- nvinfo : EIATTR_PARAM_CBANK
	.align		4
        /*0090*/ 	.byte	0x04, 0x0a
        /*0092*/ 	.short	(.L_81 - .L_80)
	.align		4
.L_80:
        /*0094*/ 	.word	index@(.nv.constant0._Z14MatrixVectMultPfS_S_iii)
        /*0098*/ 	.short	0x0380
        /*009a*/ 	.short	0x0024


	//----- nvinfo : EIATTR_SW_WAR
	.align		4
.L_81:
        /*009c*/ 	.byte	0x04, 0x36
        /*009e*/ 	.short	(.L_83 - .L_82)
.L_82:
        /*00a0*/ 	.word	0x00000008
.L_83:


//--------------------- .nv.callgraph             --------------------------
	.section	.nv.callgraph,"",@"SHT_CUDA_CALLGRAPH"
	.align	4
	.sectionentsize	8
	.align		4
        /*0000*/ 	.word	0x00000000
	.align		4
        /*0004*/ 	.word	0xffffffff
	.align		4
        /*0008*/ 	.word	0x00000000
	.align		4
        /*000c*/ 	.word	0xfffffffe
	.align		4
        /*0010*/ 	.word	0x00000000
	.align		4
        /*0014*/ 	.word	0xfffffffd
	.align		4
        /*0018*/ 	.word	0x00000000
	.align		4
        /*001c*/ 	.word	0xfffffffc


//--------------------- .text._Z17ParallelScalarDivPfS_S_ii --------------------------
	.section	.text._Z17ParallelScalarDivPfS_S_ii,"ax",@progbits
	.align	128
        .global         _Z17ParallelScalarDivPfS_S_ii
        .type           _Z17ParallelScalarDivPfS_S_ii,@function
        .size           _Z17ParallelScalarDivPfS_S_ii,(.L_x_32 - _Z17ParallelScalarDivPfS_S_ii)
        .other          _Z17ParallelScalarDivPfS_S_ii,@"STO_CUDA_ENTRY STV_DEFAULT"
_Z17ParallelScalarDivPfS_S_ii:
.text._Z17ParallelScalarDivPfS_S_ii:
[----:B------:R-:W-:Y:S01]  /*0000*/  LDC R1, c[0x0][0x37c] ;  /* 0x0000df00ff017b82 */ /* 0x000fe20000000800 */
[----:B------:R-:W0:Y:S01]  /*0010*/  S2R R2, SR_TID.X ;  /* 0x0000000000027919 */ /* 0x000e220000002100 */
[----:B------:R-:W0:Y:S01]  /*0020*/  LDCU.64 UR4, c[0x0][0x398] ;  /* 0x00007300ff0477ac */ /* 0x000e220008000a00 */
[----:B------:R-:W-:Y:S01]  /*0030*/  BSSY.RECONVERGENT B0, `(.L_x_0) ;  /* 0x0000028000007945 */ /* 0x000fe20003800200 */
[----:B------:R-:W0:Y:S02]  /*0040*/  S2R R12, SR_TID.Y ;  /* 0x00000000000c7919 */ /* 0x000e240000002200 */
[----:B0-----:R-:W-:-:S05]  /*0050*/  IMAD R13, R2, UR5, R12 ;  /* 0x00000005020d7c24 */ /* 0x001fca000f8e020c */
[----:B------:R-:W-:-:S13]  /*0060*/  ISETP.GE.AND P0, PT, R13, UR4, PT ;  /* 0x000000040d007c0c */ /* 0x000fda000bf06270 */
[----:B------:R-:W-:Y:S05]  /*0070*/  @P0 BRA `(.L_x_1) ;  /* 0x00000000008c0947 */ /* 0x000fea0003800000 */
[----:B------:R-:W0:Y:S01]  /*0080*/  LDC.64 R16, c[0x0][0x358] ;  /* 0x0000d600ff107b82 */ /* 0x000e220000000a00 */
[----:B------:R-:W-:-:S07]  /*0090*/  IMAD.MOV.U32 R14, RZ, RZ, RZ ;  /* 0x000000ffff0e7224 */ /* 0x000fce00078e00ff */
[----:B------:R-:W1:Y:S08]  /*00a0*/  LDC.64 R4, c[0x0][0x390] ;  /* 0x0000e400ff047b82 */ /* 0x000e700000000a00 */
[----:B------:R-:W2:Y:S08]  /*00b0*/  LDC.64 R6, c[0x0][0x380] ;  /* 0x0000e000ff067b82 */ /* 0x000eb00000000a00 */
[----:B------:R-:W3:Y:S08]  /*00c0*/  LDC.64 R8, c[0x0][0x388] ;  /* 0x0000e200ff087b82 */ /* 0x000ef00000000a00 */
[----:B------:R-:W4:Y:S02]  /*00d0*/  LDC.64 R10, c[0x0][0x398] ;  /* 0x0000e600ff0a7b82 */ /* 0x000f240000000a00 */
.L_x_4:
[----:B0-----:R-:W-:Y:S01]  /*00e0*/  R2UR UR4, R16 ;  /* 0x00000000100472ca */ /* 0x001fe200000e0000 */
[----:B---3--:R-:W-:Y:S01]  /*00f0*/  IMAD.WIDE R20, R13, 0x4, R8 ;  /* 0x000000040d147825 */ /* 0x008fe200078e0208 */
[----:B------:R-:W-:-:S13]  /*0100*/  R2UR UR5, R17 ;  /* 0x00000000110572ca */ /* 0x000fda00000e0000 */
[----:B------:R-:W3:Y:S01]  /*0110*/  LDG.E R3, desc[UR4][R20.64] ;  /* 0x0000000414037981 */ /* 0x000ee2000c1e1900 */
[----:B--2---:R-:W-:-:S05]  /*0120*/  IMAD.WIDE R18, R13, 0x4, R6 ;  /* 0x000000040d127825 */ /* 0x004fca00078e0206 */
[----:B------:R-:W2:Y:S01]  /*0130*/  LDG.E R0, desc[UR4][R18.64] ;  /* 0x0000000412007981 */ /* 0x000ea2000c1e1900 */
[----:B------:R-:W-:Y:S01]  /*0140*/  BSSY.RECONVERGENT B1, `(.L_x_2) ;  /* 0x000000c000017945 */ /* 0x000fe20003800200 */
[----:B---3--:R-:W0:Y:S08]  /*0150*/  MUFU.RCP R22, R3 ;  /* 0x0000000300167308 */ /* 0x008e300000001000 */
[----:B--2---:R-:W2:Y:S01]  /*0160*/  FCHK P0, R0, R3 ;  /* 0x0000000300007302 */ /* 0x004ea20000000000 */
[----:B0-----:R-:W-:-:S04]  /*0170*/  FFMA R15, -R3, R22, 1 ;  /* 0x3f800000030f7423 */ /* 0x001fc80000000116 */
[----:B------:R-:W-:-:S04]  /*0180*/  FFMA R15, R22, R15, R22 ;  /* 0x0000000f160f7223 */ /* 0x000fc80000000016 */
[----:B------:R-:W-:-:S04]  /*0190*/  FFMA R22, R0, R15, RZ ;  /* 0x0000000f00167223 */ /* 0x000fc800000000ff */
[----:B------:R-:W-:-:S04]  /*01a0*/  FFMA R23, -R3, R22, R0 ;  /* 0x0000001603177223 */ /* 0x000fc80000000100 */
[----:B------:R-:W-:Y:S01]  /*01b0*/  FFMA R15, R15, R23, R22 ;  /* 0x000000170f0f7223 */ /* 0x000fe20000000016 */
[----:B--2---:R-:W-:Y:S06]  /*01c0*/  @!P0 BRA `(.L_x_3) ;  /* 0x00000000000c8947 */ /* 0x004fec0003800000 */
[----:B------:R-:W-:-:S07]  /*01d0*/  MOV R18, 0x1f0 ;  /* 0x000001f000127802 */ /* 0x000fce0000000f00 */
[----:B-1--4-:R-:W-:Y:S05]  /*01e0*/  CALL.REL.NOINC `($__internal_0_$__cuda_sm3x_div_rn_noftz_f32_slowpath) ;  /* 0x00000000003c7944 */ /* 0x012fea0003c00000 */
[----:B------:R-:W-:-:S07]  /*01f0*/  IMAD.MOV.U32 R15, RZ, RZ, R0 ;  /* 0x000000ffff0f7224 */ /* 0x000fce00078e0000 */
.L_x_3:
[----:B------:R-:W-:Y:S05]  /*0200*/  BSYNC.RECONVERGENT B1 ;  /* 0x0000000000017941 */ /* 0x000fea0003800200 */
.L_x_2:
[----:B----4-:R-:W-:Y:S01]  /*0210*/  IMAD R3, R14, R11, R11 ;  /* 0x0000000b0e037224 */ /* 0x010fe200078e020b */
[----:B------:R-:W-:Y:S01]  /*0220*/  R2UR UR4, R16 ;  /* 0x00000000100472ca */ /* 0x000fe200000e0000 */
[----:B-1----:R-:W-:Y:S01]  /*0230*/  IMAD.WIDE R18, R13, 0x4, R4 ;  /* 0x000000040d127825 */ /* 0x002fe200078e0204 */
[----:B------:R-:W-:-:S03]  /*0240*/  R2UR UR5, R17 ;  /* 0x00000000110572ca */ /* 0x000fc600000e0000 */
[----:B------:R-:W-:Y:S02]  /*0250*/  IMAD.IADD R3, R3, 0x1, R2 ;  /* 0x0000000103037824 */ /* 0x000fe400078e0202 */
[----:B------:R-:W-:Y:S02]  /*0260*/  VIADD R14, R14, 0x1 ;  /* 0x000000010e0e7836 */ /* 0x000fe40000000000 */
[----:B------:R-:W-:-:S05]  /*0270*/  IMAD R13, R3, R11, R12 ;  /* 0x0000000b030d7224 */ /* 0x000fca00078e020c */
[----:B------:R-:W-:Y:S01]  /*0280*/  ISETP.GE.AND P0, PT, R13, R10, PT ;  /* 0x0000000a0d00720c */ /* 0x000fe20003f06270 */
[----:B------:R0:W-:-:S12]  /*0290*/  STG.E desc[UR4][R18.64], R15 ;  /* 0x0000000f12007986 */ /* 0x0001d8000c101904 */
[----:B0-----:R-:W-:Y:S05]  /*02a0*/  @!P0 BRA `(.L_x_4) ;  /* 0xfffffffc008c8947 */ /* 0x001fea000383ffff */
.L_x_1:
[----:B------:R-:W-:Y:S05]  /*02b0*/  BSYNC.RECONVERGENT B0 ;  /* 0x0000000000007941 */ /* 0x000fea0003800200 */
.L_x_0:
[----:B------:R-:W-:Y:S06]  /*02c0*/  BAR.SYNC.DEFER_BLOCKING 0x0 ;  /* 0x0000000000007b1d */ /* 0x000fec0000010000 */
[----:B------:R-:W-:Y:S05]  /*02d0*/  EXIT ;  /* 0x000000000000794d */ /* 0x000fea0003800000 */
        .weak           $__internal_0_$__cuda_sm3x_div_rn_noftz_f32_slowpath
        .type           $__internal_0_$__cuda_sm3x_div_rn_noftz_f32_slowpath,@function
        .size           $__internal_0_$__cuda_sm3x_div_rn_noftz_f32_slowpath,(.L_x_32 - $__internal_0_$__cuda_sm3x_div_rn_noftz_f32_slowpath)
$__internal_0_$__cuda_sm3x_div_rn_noftz_f32_slowpath:
[--C-:B------:R-:W-:Y:S01]  /*02e0*/  SHF.R.U32.HI R15, RZ, 0x17, R3.reuse ;  /* 0x00000017ff0f7819 */ /* 0x100fe20000011603 */
[----:B------:R-:W-:Y:S01]  /*02f0*/  BSSY.RECONVERGENT B2, `(.L_x_5) ;  /* 0x0000064000027945 */ /* 0x000fe20003800200 */
[--C-:B------:R-:W-:Y:S01]  /*0300*/  SHF.R.U32.HI R21, RZ, 0x17, R0.reuse ;  /* 0x00000017ff157819 */ /* 0x100fe20000011600 */
[----:B------:R-:W-:Y:S01]  /*0310*/  IMAD.MOV.U32 R20, RZ, RZ, R0 ;  /* 0x000000ffff147224 */ /* 0x000fe200078e0000 */
[----:B------:R-:W-:Y:S01]  /*0320*/  LOP3.LUT R15, R15, 0xff, RZ, 0xc0, !PT ;  /* 0x000000ff0f0f7812 */ /* 0x000fe200078ec0ff */
[----:B------:R-:W-:Y:S01]  /*0330*/  IMAD.MOV.U32 R23, RZ, RZ, R3 ;  /* 0x000000ffff177224 */ /* 0x000fe200078e0003 */
[----:B------:R-:W-:-:S03]  /*0340*/  LOP3.LUT R21, R21, 0xff, RZ, 0xc0, !PT ;  /* 0x000000ff15157812 */ /* 0x000fc600078ec0ff */
[----:B------:R-:W-:Y:S02]  /*0350*/  VIADD R24, R15, 0xffffffff ;  /* 0xffffffff0f187836 */ /* 0x000fe40000000000 */
[----:B------:R-:W-:-:S03]  /*0360*/  VIADD R22, R21, 0xffffffff ;  /* 0xffffffff15167836 */ /* 0x000fc60000000000 */
[----:B------:R-:W-:-:S04]  /*0370*/  ISETP.GT.U32.AND P0, PT, R24, 0xfd, PT ;  /* 0x000000fd1800780c */ /* 0x000fc80003f04070 */
[----:B------:R-:W-:-:S13]  /*0380*/  ISETP.GT.U32.OR P0, PT, R22, 0xfd, P0 ;  /* 0x000000fd1600780c */ /* 0x000fda0000704470 */
[----:B------:R-:W-:Y:S01]  /*0390*/  @!P0 IMAD.MOV.U32 R19, RZ, RZ, RZ ;  /* 0x000000ffff138224 */ /* 0x000fe200078e00ff */
[----:B------:R-:W-:Y:S06]  /*03a0*/  @!P0 BRA `(.L_x_6) ;  /* 0x00000000005c8947 */ /* 0x000fec0003800000 */
[----:B------:R-:W-:Y:S02]  /*03b0*/  FSETP.GTU.FTZ.AND P0, PT, |R0|, +INF , PT ;  /* 0x7f8000000000780b */ /* 0x000fe40003f1c200 */
[----:B------:R-:W-:-:S04]  /*03c0*/  FSETP.GTU.FTZ.AND P1, PT, |R3|, +INF , PT ;  /* 0x7f8000000300780b */ /* 0x000fc80003f3c200 */
[----:B------:R-:W-:-:S13]  /*03d0*/  PLOP3.LUT P0, PT, P0, P1, PT, 0xf8, 0x8f ;  /* 0x00000000008f781c */ /* 0x000fda0000703f70 */
[----:B------:R-:W-:Y:S05]  /*03e0*/  @P0 BRA `(.L_x_7) ;  /* 0x00000004004c0947 */ /* 0x000fea0003800000 */
[----:B------:R-:W-:-:S13]  /*03f0*/  LOP3.LUT P0, RZ, R23, 0x7fffffff, R20, 0xc8, !PT ;  /* 0x7fffffff17ff7812 */ /* 0x000fda000780c814 */
[----:B------:R-:W-:Y:S05]  /*0400*/  @!P0 BRA `(.L_x_8) ;  /* 0x00000004003c8947 */ /* 0x000fea0003800000 */
[C---:B------:R-:W-:Y:S02]  /*0410*/  FSETP.NEU.FTZ.AND P2, PT, |R0|.reuse, +INF , PT ;  /* 0x7f8000000000780b */ /* 0x040fe40003f5d200 */
[----:B------:R-:W-:Y:S02]  /*0420*/  FSETP.NEU.FTZ.AND P1, PT, |R3|, +INF , PT ;  /* 0x7f8000000300780b */ /* 0x000fe40003f3d200 */
[----:B------:R-:W-:-:S11]  /*0430*/  FSETP.NEU.FTZ.AND P0, PT, |R0|, +INF , PT ;  /* 0x7f8000000000780b */ /* 0x000fd60003f1d200 */
[----:B------:R-:W-:Y:S05]  /*0440*/  @!P1 BRA !P2, `(.L_x_8) ;  /* 0x00000004002c9947 */ /* 0x000fea0005000000 */
[----:B------:R-:W-:-:S04]  /*0450*/  LOP3.LUT P2, RZ, R20, 0x7fffffff, RZ, 0xc0, !PT ;  /* 0x7fffffff14ff7812 */ /* 0x000fc8000784c0ff */
[----:B------:R-:W-:-:S13]  /*0460*/  PLOP3.LUT P1, PT, P1, P2, PT, 0x2f, 0xf2 ;  /* 0x0000000000f2781c */ /* 0x000fda0000f24577 */
[----:B------:R-:W-:Y:S05]  /*0470*/  @P1 BRA `(.L_x_9) ;  /* 0x0000000400181947 */ /* 0x000fea0003800000 */
[----:B------:R-:W-:-:S04]  /*0480*/  LOP3.LUT P1, RZ, R23, 0x7fffffff, RZ, 0xc0, !PT ;  /* 0x7fffffff17ff7812 */ /* 0x000fc8000782c0ff */
[----:B------:R-:W-:-:S13]  /*0490*/  PLOP3.LUT P0, PT, P0, P1, PT, 0x2f, 0xf2 ;  /* 0x0000000000f2781c */ /* 0x000fda0000702577 */
[----:B------:R-:W-:Y:S05]  /*04a0*/  @P0 BRA `(.L_x_10) ;  /* 0x0000000400000947 */ /* 0x000fea0003800000 */
[----:B------:R-:W-:Y:S02]  /*04b0*/  ISETP.GE.AND P0, PT, R22, RZ, PT ;  /* 0x000000ff1600720c */ /* 0x000fe40003f06270 */
[----:B------:R-:W-:-:S11]  /*04c0*/  ISETP.GE.AND P1, PT, R24, RZ, PT ;  /* 0x000000ff1800720c */ /* 0x000fd60003f26270 */
[----:B------:R-:W-:Y:S02]  /*04d0*/  @P0 IMAD.MOV.U32 R19, RZ, RZ, RZ ;  /* 0x000000ffff130224 */ /* 0x000fe400078e00ff */
[----:B------:R-:W-:Y:S01]  /*04e0*/  @!P0 FFMA R20, R0, 1.84467440737095516160e+19, RZ ;  /* 0x5f80000000148823 */ /* 0x000fe200000000ff */
[----:B------:R-:W-:Y:S02]  /*04f0*/  @!P0 IMAD.MOV.U32 R19, RZ, RZ, -0x40 ;  /* 0xffffffc0ff138424 */ /* 0x000fe400078e00ff */
[----:B------:R-:W-:Y:S02]  /*0500*/  @!P1 FFMA R23, R3, 1.84467440737095516160e+19, RZ ;  /* 0x5f80000003179823 */ /* 0x000fe400000000ff */
[----:B------:R-:W-:-:S07]  /*0510*/  @!P1 VIADD R19, R19, 0x40 ;  /* 0x0000004013139836 */ /* 0x000fce0000000000 */
.L_x_6:
[----:B------:R-:W-:Y:S01]  /*0520*/  LEA R0, R15, 0xc0800000, 0x17 ;  /* 0xc08000000f007811 */ /* 0x000fe200078eb8ff */
[----:B------:R-:W-:Y:S01]  /*0530*/  VIADD R22, R21, 0xffffff81 ;  /* 0xffffff8115167836 */ /* 0x000fe20000000000 */
[----:B------:R-:W-:Y:S03]  /*0540*/  BSSY.RECONVERGENT B3, `(.L_x_11) ;  /* 0x0000035000037945 */ /* 0x000fe60003800200 */
[----:B------:R-:W-:Y:S02]  /*0550*/  IMAD.IADD R23, R23, 0x1, -R0 ;  /* 0x0000000117177824 */ /* 0x000fe400078e0a00 */
[C---:B------:R-:W-:Y:S01]  /*0560*/  IMAD R0, R22.reuse, -0x800000, R20 ;  /* 0xff80000016007824 */ /* 0x040fe200078e0214 */
[----:B------:R-:W-:Y:S01]  /*0570*/  IADD3 R22, PT, PT, R22, 0x7f, -R15 ;  /* 0x0000007f16167810 */ /* 0x000fe20007ffe80f */
[----:B------:R-:W0:Y:S01]  /*0580*/  MUFU.RCP R3, R23 ;  /* 0x0000001700037308 */ /* 0x000e220000001000 */
[----:B------:R-:W-:-:S03]  /*0590*/  FADD.FTZ R25, -R23, -RZ ;  /* 0x800000ff17197221 */ /* 0x000fc60000010100 */
[----:B------:R-:W-:Y:S02]  /*05a0*/  IMAD.IADD R22, R22, 0x1, R19 ;  /* 0x0000000116167824 */ /* 0x000fe400078e0213 */
[----:B0-----:R-:W-:-:S04]  /*05b0*/  FFMA R24, R3, R25, 1 ;  /* 0x3f80000003187423 */ /* 0x001fc80000000019 */
[----:B------:R-:W-:-:S04]  /*05c0*/  FFMA R3, R3, R24, R3 ;  /* 0x0000001803037223 */ /* 0x000fc80000000003 */
[----:B------:R-:W-:-:S04]  /*05d0*/  FFMA R20, R0, R3, RZ ;  /* 0x0000000300147223 */ /* 0x000fc800000000ff */
[----:B------:R-:W-:-:S04]  /*05e0*/  FFMA R21, R25, R20, R0 ;  /* 0x0000001419157223 */ /* 0x000fc80000000000 */
[----:B------:R-:W-:-:S04]  /*05f0*/  FFMA R20, R3, R21, R20 ;  /* 0x0000001503147223 */ /* 0x000fc80000000014 */
[----:B------:R-:W-:-:S04]  /*0600*/  FFMA R21, R25, R20, R0 ;  /* 0x0000001419157223 */ /* 0x000fc80000000000 */
[----:B------:R-:W-:-:S05]  /*0610*/  FFMA R0, R3, R21, R20 ;  /* 0x0000001503007223 */ /* 0x000fca0000000014 */
[----:B------:R-:W-:-:S04]  /*0620*/  SHF.R.U32.HI R15, RZ, 0x17, R0 ;  /* 0x00000017ff0f7819 */ /* 0x000fc80000011600 */
[----:B------:R-:W-:-:S05]  /*0630*/  LOP3.LUT R15, R15, 0xff, RZ, 0xc0, !PT ;  /* 0x000000ff0f0f7812 */ /* 0x000fca00078ec0ff */
[----:B------:R-:W-:-:S04]  /*0640*/  IMAD.IADD R23, R15, 0x1, R22 ;  /* 0x000000010f177824 */ /* 0x000fc800078e0216 */
[----:B------:R-:W-:-:S05]  /*0650*/  VIADD R15, R23, 0xffffffff ;  /* 0xffffffff170f7836 */ /* 0x000fca0000000000 */
[----:B------:R-:W-:-:S13]  /*0660*/  ISETP.GE.U32.AND P0, PT, R15, 0xfe, PT ;  /* 0x000000fe0f00780c */ /* 0x000fda0003f06070 */
[----:B------:R-:W-:Y:S05]  /*0670*/  @!P0 BRA `(.L_x_12) ;  /* 0x0000000000808947 */ /* 0x000fea0003800000 */
[----:B------:R-:W-:-:S13]  /*0680*/  ISETP.GT.AND P0, PT, R23, 0xfe, PT ;  /* 0x000000fe1700780c */ /* 0x000fda0003f04270 */
[----:B------:R-:W-:Y:S05]  /*0690*/  @P0 BRA `(.L_x_13) ;  /* 0x00000000006c0947 */ /* 0x000fea0003800000 */
[----:B------:R-:W-:-:S13]  /*06a0*/  ISETP.GE.AND P0, PT, R23, 0x1, PT ;  /* 0x000000011700780c */ /* 0x000fda0003f06270 */
[----:B------:R-:W-:Y:S05]  /*06b0*/  @P0 BRA `(.L_x_14) ;  /* 0x0000000000740947 */ /* 0x000fea0003800000 */
[----:B------:R-:W-:Y:S02]  /*06c0*/  ISETP.GE.AND P0, PT, R23, -0x18, PT ;  /* 0xffffffe81700780c */ /* 0x000fe40003f06270 */
[----:B------:R-:W-:-:S11]  /*06d0*/  LOP3.LUT R0, R0, 0x80000000, RZ, 0xc0, !PT ;  /* 0x8000000000007812 */ /* 0x000fd600078ec0ff */
[----:B------:R-:W-:Y:S05]  /*06e0*/  @!P0 BRA `(.L_x_14) ;  /* 0x0000000000688947 */ /* 0x000fea0003800000 */
[-CC-:B------:R-:W-:Y:S01]  /*06f0*/  FFMA.RZ R15, R3, R21.reuse, R20.reuse ;  /* 0x00000015030f7223 */ /* 0x180fe2000000c014 */
[C---:B------:R-:W-:Y:S01]  /*0700*/  VIADD R22, R23.reuse, 0x20 ;  /* 0x0000002017167836 */ /* 0x040fe20000000000 */
[C---:B------:R-:W-:Y:S02]  /*0710*/  ISETP.NE.AND P2, PT, R23.reuse, RZ, PT ;  /* 0x000000ff1700720c */ /* 0x040fe40003f45270 */
[----:B------:R-:W-:Y:S02]  /*0720*/  ISETP.NE.AND P1, PT, R23, RZ, PT ;  /* 0x000000ff1700720c */ /* 0x000fe40003f25270 */
[----:B------:R-:W-:Y:S01]  /*0730*/  LOP3.LUT R19, R15, 0x7fffff, RZ, 0xc0, !PT ;  /* 0x007fffff0f137812 */ /* 0x000fe200078ec0ff */
[CCC-:B------:R-:W-:Y:S01]  /*0740*/  FFMA.RP R15, R3.reuse, R21.reuse, R20.reuse ;  /* 0x00000015030f7223 */ /* 0x1c0fe20000008014 */
[----:B------:R-:W-:Y:S01]  /*0750*/  FFMA.RM R20, R3, R21, R20 ;  /* 0x0000001503147223 */ /* 0x000fe20000004014 */
[----:B------:R-:W-:Y:S01]  /*0760*/  IMAD.MOV R3, RZ, RZ, -R23 ;  /* 0x000000ffff037224 */ /* 0x000fe200078e0a17 */
[----:B------:R-:W-:-:S03]  /*0770*/  LOP3.LUT R19, R19, 0x800000, RZ, 0xfc, !PT ;  /* 0x0080000013137812 */ /* 0x000fc600078efcff */
[----:B------:R-:W-:Y:S02]  /*0780*/  FSETP.NEU.FTZ.AND P0, PT, R15, R20, PT ;  /* 0x000000140f00720b */ /* 0x000fe40003f1d000 */
[----:B------:R-:W-:Y:S02]  /*0790*/  SHF.L.U32 R22, R19, R22, RZ ;  /* 0x0000001613167219 */ /* 0x000fe400000006ff */
[----:B------:R-:W-:Y:S02]  /*07a0*/  SEL R20, R3, RZ, P2 ;  /* 0x000000ff03147207 */ /* 0x000fe40001000000 */
[----:B------:R-:W-:Y:S02]  /*07b0*/  ISETP.NE.AND P1, PT, R22, RZ, P1 ;  /* 0x000000ff1600720c */ /* 0x000fe40000f25270 */
[----:B------:R-:W-:Y:S02]  /*07c0*/  SHF.R.U32.HI R20, RZ, R20, R19 ;  /* 0x00000014ff147219 */ /* 0x000fe40000011613 */
[----:B------:R-:W-:-:S02]  /*07d0*/  PLOP3.LUT P0, PT, P0, P1, PT, 0xf8, 0x8f ;  /* 0x00000000008f781c */ /* 0x000fc40000703f70 */
[----:B------:R-:W-:Y:S02]  /*07e0*/  SHF.R.U32.HI R22, RZ, 0x1, R20 ;  /* 0x00000001ff167819 */ /* 0x000fe40000011614 */
[----:B------:R-:W-:-:S04]  /*07f0*/  SEL R3, RZ, 0x1, !P0 ;  /* 0x00000001ff037807 */ /* 0x000fc80004000000 */
[----:B------:R-:W-:-:S04]  /*0800*/  LOP3.LUT R3, R3, 0x1, R22, 0xf8, !PT ;  /* 0x0000000103037812 */ /* 0x000fc800078ef816 */
[----:B------:R-:W-:-:S05]  /*0810*/  LOP3.LUT R3, R3, R20, RZ, 0xc0, !PT ;  /* 0x0000001403037212 */ /* 0x000fca00078ec0ff */
[----:B------:R-:W-:-:S05]  /*0820*/  IMAD.IADD R3, R22, 0x1, R3 ;  /* 0x0000000116037824 */ /* 0x000fca00078e0203 */
[----:B------:R-:W-:Y:S01]  /*0830*/  LOP3.LUT R0, R3, R0, RZ, 0xfc, !PT ;  /* 0x0000000003007212 */ /* 0x000fe200078efcff */
[----:B------:R-:W-:Y:S06]  /*0840*/  BRA `(.L_x_14) ;  /* 0x0000000000107947 */ /* 0x000fec0003800000 */
.L_x_13:
[----:B------:R-:W-:-:S04]  /*0850*/  LOP3.LUT R0, R0, 0x80000000, RZ, 0xc0, !PT ;  /* 0x8000000000007812 */ /* 0x000fc800078ec0ff */
[----:B------:R-:W-:Y:S01]  /*0860*/  LOP3.LUT R0, R0, 0x7f800000, RZ, 0xfc, !PT ;  /* 0x7f80000000007812 */ /* 0x000fe200078efcff */
[----:B------:R-:W-:Y:S06]  /*0870*/  BRA `(.L_x_14) ;  /* 0x0000000000047947 */ /* 0x000fec0003800000 */
.L_x_12:
[----:B------:R-:W-:-:S07]  /*0880*/  IMAD R0, R22, 0x800000, R0 ;  /* 0x0080000016007824 */ /* 0x000fce00078e0200 */
.L_x_14:
[----:B------:R-:W-:Y:S05]  /*0890*/  BSYNC.RECONVERGENT B3 ;  /* 0x0000000000037941 */ /* 0x000fea0003800200 */
.L_x_11:
[----:B------:R-:W-:Y:S05]  /*08a0*/  BRA `(.L_x_15) ;  /* 0x0000000000207947 */ /* 0x000fea0003800000 */
.L_x_10:
[----:B------:R-:W-:-:S04]  /*08b0*/  LOP3.LUT R0, R23, 0x80000000, R20, 0x48, !PT ;  /* 0x8000000017007812 */ /* 0x000fc800078e4814 */
[----:B------:R-:W-:Y:S01]  /*08c0*/  LOP3.LUT R0, R0, 0x7f800000, RZ, 0xfc, !PT ;  /* 0x7f80000000007812 */ /* 0x000fe200078efcff */
[----:B------:R-:W-:Y:S06]  /*08d0*/  BRA `(.L_x_15) ;  /* 0x0000000000147947 */ /* 0x000fec0003800000 */
.L_x_9:
[----:B------:R-:W-:Y:S01]  /*08e0*/  LOP3.LUT R0, R23, 0x80000000, R20, 0x48, !PT ;  /* 0x8000000017007812 */ /* 0x000fe200078e4814 */
[----:B------:R-:W-:Y:S06]  /*08f0*/  BRA `(.L_x_15) ;  /* 0x00000000000c7947 */ /* 0x000fec0003800000 */
.L_x_8:
[----:B------:R-:W0:Y:S01]  /*0900*/  MUFU.RSQ R0, -QNAN ;  /* 0xffc0000000007908 */ /* 0x000e220000001400 */
[----:B------:R-:W-:Y:S05]  /*0910*/  BRA `(.L_x_15) ;  /* 0x0000000000047947 */ /* 0x000fea0003800000 */
.L_x_7:
[----:B------:R-:W-:-:S07]  /*0920*/  FADD.FTZ R0, R0, R3 ;  /* 0x0000000300007221 */ /* 0x000fce0000010000 */
.L_x_15:
[----:B------:R-:W-:Y:S05]  /*0930*/  BSYNC.RECONVERGENT B2 ;  /* 0x0000000000027941 */ /* 0x000fea0003800200 */
.L_x_5:
[----:B------:R-:W-:-:S04]  /*0940*/  IMAD.MOV.U32 R19, RZ, RZ, 0x0 ;  /* 0x00000000ff137424 */ /* 0x000fc800078e00ff */
[----:B0-----:R-:W-:Y:S05]  /*0950*/  RET.REL.NODEC R18 `(_Z17ParallelScalarDivPfS_S_ii) ;  /* 0xfffffff412a87950 */ /* 0x001fea0003c3ffff */
.L_x_16:
[----:B------:R-:W-:-:S00]  /*0960*/  BRA `(.L_x_16) ;  /* 0xfffffffc00fc7947 */ /* 0x000fc0000383ffff */
[----:B------:R-:W-:-:S00]  /*0970*/  NOP ;  /* 0x0000000000007918 */ /* 0x000fc00000000000 */
        /* <DEDUP_REMOVED lines=8> */
.L_x_32:


//--------------------- .text._Z18VectorVectorAddSubPfS_iS_ii --------------------------
	.section	.text._Z18VectorVectorAddSubPfS_iS_ii,"ax",@progbits
	.align	128
        .global         _Z18VectorVectorAddSubPfS_iS_ii
        .type           _Z18VectorVectorAddSubPfS_iS_ii,@function
        .size           _Z18VectorVectorAddSubPfS_iS_ii,(.L_x_34 - _Z18VectorVectorAddSubPfS_iS_ii)
        .other          _Z18VectorVectorAddSubPfS_iS_ii,@"STO_CUDA_ENTRY STV_DEFAULT"
_Z18VectorVectorAddSubPfS_iS_ii:
.text._Z18VectorVectorAddSubPfS_iS_ii:
[----:B------:R-:W-:Y:S01]  /*0000*/  LDC R1, c[0x0][0x37c] ;  /* 0x0000df00ff017b82 */ /* 0x000fe20000000800 */
[----:B------:R-:W0:Y:S07]  /*0010*/  S2R R22, SR_TID.X ;  /* 0x0000000000167919 */ /* 0x000e2e0000002100 */
[----:B------:R-:W0:Y:S01]  /*0020*/  LDC.64 R2, c[0x0][0x3a0] ;  /* 0x0000e800ff027b82 */ /* 0x000e220000000a00 */
[----:B------:R-:W-:Y:S01]  /*0030*/  BSSY.RECONVERGENT B0, `(.L_x_17) ;  /* 0x000001e000007945 */ /* 0x000fe20003800200 */
[----:B------:R-:W0:Y:S02]  /*0040*/  S2R R23, SR_TID.Y ;  /* 0x0000000000177919 */ /* 0x000e240000002200 */
[----:B0-----:R-:W-:-:S05]  /*0050*/  IMAD R11, R22, R3, R23 ;  /* 0x00000003160b7224 */ /* 0x001fca00078e0217 */
[----:B------:R-:W-:-:S13]  /*0060*/  ISETP.GE.AND P0, PT, R11, R2, PT ;  /* 0x000000020b00720c */ /* 0x000fda0003f06270 */
[----:B------:R-:W-:Y:S05]  /*0070*/  @P0 BRA `(.L_x_18) ;  /* 0x0000000000640947 */ /* 0x000fea0003800000 */
[----:B------:R-:W0:Y:S01]  /*0080*/  LDC.64 R18, c[0x0][0x358] ;  /* 0x0000d600ff127b82 */ /* 0x000e220000000a00 */
[----:B------:R-:W1:Y:S01]  /*0090*/  LDCU UR4, c[0x0][0x390] ;  /* 0x00007200ff0477ac */ /* 0x000e620008000800 */
[----:B------:R-:W-:Y:S02]  /*00a0*/  IMAD.MOV.U32 R17, RZ, RZ, R11 ;  /* 0x000000ffff117224 */ /* 0x000fe400078e000b */
[----:B------:R-:W-:-:S04]  /*00b0*/  IMAD.MOV.U32 R16, RZ, RZ, RZ ;  /* 0x000000ffff107224 */ /* 0x000fc800078e00ff */
[----:B------:R-:W2:Y:S08]  /*00c0*/  LDC.64 R4, c[0x0][0x398] ;  /* 0x0000e600ff047b82 */ /* 0x000eb00000000a00 */
[----:B------:R-:W3:Y:S01]  /*00d0*/  LDC.64 R6, c[0x0][0x380] ;  /* 0x0000e000ff067b82 */ /* 0x000ee20000000a00 */
[----:B-1----:R-:W-:-:S07]  /*00e0*/  I2FP.F32.S32 R0, UR4 ;  /* 0x0000000400007c45 */ /* 0x002fce0008201400 */
[----:B------:R-:W1:Y:S02]  /*00f0*/  LDC.64 R8, c[0x0][0x388] ;  /* 0x0000e200ff087b82 */ /* 0x000e640000000a00 */
.L_x_19:
[C---:B0-----:R-:W-:Y:S01]  /*0100*/  R2UR UR4, R18.reuse ;  /* 0x00000000120472ca */ /* 0x041fe200000e0000 */
[----:B---3--:R-:W-:Y:S01]  /*0110*/  IMAD.WIDE R10, R17, 0x4, R6 ;  /* 0x00000004110a7825 */ /* 0x008fe200078e0206 */
[----:B------:R-:W-:Y:S02]  /*0120*/  R2UR UR5, R19 ;  /* 0x00000000130572ca */ /* 0x000fe400000e0000 */
[----:B------:R-:W-:Y:S01]  /*0130*/  R2UR UR6, R18 ;  /* 0x00000000120672ca */ /* 0x000fe200000e0000 */
[----:B-1----:R-:W-:Y:S01]  /*0140*/  IMAD.WIDE R12, R17, 0x4, R8 ;  /* 0x00000004110c7825 */ /* 0x002fe200078e0208 */
[----:B------:R-:W-:-:S09]  /*0150*/  R2UR UR7, R19 ;  /* 0x00000000130772ca */ /* 0x000fd200000e0000 */
[----:B------:R-:W3:Y:S04]  /*0160*/  LDG.E R11, desc[UR4][R10.64] ;  /* 0x000000040a0b7981 */ /* 0x000ee8000c1e1900 */
[----:B------:R-:W3:Y:S01]  /*0170*/  LDG.E R12, desc[UR6][R12.64] ;  /* 0x000000060c0c7981 */ /* 0x000ee2000c1e1900 */
[----:B--2-4-:R-:W-:-:S04]  /*0180*/  IMAD.WIDE R14, R17, 0x4, R4 ;  /* 0x00000004110e7825 */ /* 0x014fc800078e0204 */
[C---:B------:R-:W-:Y:S01]  /*0190*/  IMAD R17, R16.reuse, R3, R3 ;  /* 0x0000000310117224 */ /* 0x040fe200078e0203 */
[----:B------:R-:W-:-:S04]  /*01a0*/  IADD3 R16, PT, PT, R16, 0x1, RZ ;  /* 0x0000000110107810 */ /* 0x000fc80007ffe0ff */
[----:B------:R-:W-:-:S05]  /*01b0*/  IADD3 R20, PT, PT, R17, R22, RZ ;  /* 0x0000001611147210 */ /* 0x000fca0007ffe0ff */
[----:B------:R-:W-:-:S05]  /*01c0*/  IMAD R17, R20, R3, R23 ;  /* 0x0000000314117224 */ /* 0x000fca00078e0217 */
[----:B------:R-:W-:Y:S01]  /*01d0*/  ISETP.GE.AND P0, PT, R17, R2, PT ;  /* 0x000000021100720c */ /* 0x000fe20003f06270 */
[----:B---3--:R-:W-:-:S05]  /*01e0*/  FFMA R21, R0, R12, R11 ;  /* 0x0000000c00157223 */ /* 0x008fca000000000b */
[----:B------:R4:W-:Y:S07]  /*01f0*/  STG.E desc[UR4][R14.64], R21 ;  /* 0x000000150e007986 */ /* 0x0009ee000c101904 */
[----:B------:R-:W-:Y:S05]  /*0200*/  @!P0 BRA `(.L_x_19) ;  /* 0xfffffffc00bc8947 */ /* 0x000fea000383ffff */
.L_x_18:
[----:B------:R-:W-:Y:S05]  /*0210*/  BSYNC.RECONVERGENT B0 ;  /* 0x0000000000007941 */ /* 0x000fea0003800200 */
.L_x_17:
[----:B------:R-:W-:Y:S06]  /*0220*/  BAR.SYNC.DEFER_BLOCKING 0x0 ;  /* 0x0000000000007b1d */ /* 0x000fec0000010000 */
[----:B------:R-:W-:Y:S05]  /*0230*/  EXIT ;  /* 0x000000000000794d */ /* 0x000fea0003800000 */
.L_x_20:
        /* <DEDUP_REMOVED lines=12> */
.L_x_34:


//--------------------- .text._Z14MatrixVectMultPfS_S_iii --------------------------
	.section	.text._Z14MatrixVectMultPfS_S_iii,"ax",@progbits
	.align	128
        .global         _Z14MatrixVectMultPfS_S_iii
        .type           _Z14MatrixVectMultPfS_S_iii,@function
        .size           _Z14MatrixVectMultPfS_S_iii,(.L_x_35 - _Z14MatrixVectMultPfS_S_iii)
        .other          _Z14MatrixVectMultPfS_S_iii,@"STO_CUDA_ENTRY STV_DEFAULT"
_Z14MatrixVectMultPfS_S_iii:
.text._Z14MatrixVectMultPfS_S_iii:
[----:B------:R-:W-:Y:S01]  /*0000*/  LDC R1, c[0x0][0x37c] ;  /* 0x0000df00ff017b82 */ /* 0x000fe20000000800 */
[----:B------:R-:W0:Y:S07]  /*0010*/  S2R R0, SR_TID.X ;  /* 0x0000000000007919 */ /* 0x000e2e0000002100 */
[----:B------:R-:W0:Y:S01]  /*0020*/  LDC R11, c[0x0][0x3a0] ;  /* 0x0000e800ff0b7b82 */ /* 0x000e220000000800 */
[----:B------:R-:W-:Y:S01]  /*0030*/  BSSY.RECONVERGENT B0, `(.L_x_21) ;  /* 0x00000f7000007945 */ /* 0x000fe20003800200 */
[----:B------:R-:W0:Y:S06]  /*0040*/  S2R R3, SR_TID.Y ;  /* 0x0000000000037919 */ /* 0x000e2c0000002200 */
[----:B------:R-:W1:Y:S01]  /*0050*/  LDC R17, c[0x0][0x39c] ;  /* 0x0000e700ff117b82 */ /* 0x000e620000000800 */
[----:B0-----:R-:W-:-:S05]  /*0060*/  IMAD R2, R0, R11, R3 ;  /* 0x0000000b00027224 */ /* 0x001fca00078e0203 */
[----:B-1----:R-:W-:-:S13]  /*0070*/  ISETP.GE.AND P0, PT, R2, R17, PT ;  /* 0x000000110200720c */ /* 0x002fda0003f06270 */
[----:B------:R-:W-:Y:S05]  /*0080*/  @P0 BRA `(.L_x_22) ;  /* 0x0000000c00c40947 */ /* 0x000fea0003800000 */
[----:B------:R-:W0:Y:S01]  /*0090*/  LDC.64 R12, c[0x0][0x358] ;  /* 0x0000d600ff0c7b82 */ /* 0x000e220000000a00 */
[----:B------:R-:W-:-:S13]  /*00a0*/  ISETP.GT.AND P0, PT, R17, RZ, PT ;  /* 0x000000ff1100720c */ /* 0x000fda0003f04270 */
[----:B------:R-:W-:Y:S05]  /*00b0*/  @P0 BRA `(.L_x_23) ;  /* 0x0000000000340947 */ /* 0x000fea0003800000 */
[----:B------:R-:W1:Y:S01]  /*00c0*/  LDC.64 R6, c[0x0][0x390] ;  /* 0x0000e400ff067b82 */ /* 0x000e620000000a00 */
[----:B------:R-:W-:-:S07]  /*00d0*/  IMAD.MOV.U32 R8, RZ, RZ, RZ ;  /* 0x000000ffff087224 */ /* 0x000fce00078e00ff */
.L_x_24:
[----:B------:R-:W-:Y:S01]  /*00e0*/  IMAD R9, R8, R11, R11 ;  /* 0x0000000b08097224 */ /* 0x000fe200078e020b */
[----:B0-----:R-:W-:Y:S01]  /*00f0*/  R2UR UR4, R12 ;  /* 0x000000000c0472ca */ /* 0x001fe200000e0000 */
[----:B-1----:R-:W-:Y:S01]  /*0100*/  IMAD.WIDE R4, R2, 0x4, R6 ;  /* 0x0000000402047825 */ /* 0x002fe200078e0206 */
[----:B------:R-:W-:-:S03]  /*0110*/  R2UR UR5, R13 ;  /* 0x000000000d0572ca */ /* 0x000fc600000e0000 */
[----:B------:R-:W-:Y:S02]  /*0120*/  IMAD.IADD R2, R9, 0x1, R0 ;  /* 0x0000000109027824 */ /* 0x000fe400078e0200 */
[----:B------:R-:W-:Y:S02]  /*0130*/  VIADD R8, R8, 0x1 ;  /* 0x0000000108087836 */ /* 0x000fe40000000000 */
[----:B------:R-:W-:-:S05]  /*0140*/  IMAD R2, R2, R11, R3 ;  /* 0x0000000b02027224 */ /* 0x000fca00078e0203 */
[----:B------:R-:W-:Y:S01]  /*0150*/  ISETP.GE.AND P0, PT, R2, R17, PT ;  /* 0x000000110200720c */ /* 0x000fe20003f06270 */
[----:B------:R2:W-:-:S12]  /*0160*/  STG.E desc[UR4][R4.64], RZ ;  /* 0x000000ff04007986 */ /* 0x0005d8000c101904 */
[----:B--2---:R-:W-:Y:S05]  /*0170*/  @!P0 BRA `(.L_x_24) ;  /* 0xfffffffc00d88947 */ /* 0x004fea000383ffff */
[----:B------:R-:W-:Y:S05]  /*0180*/  BRA `(.L_x_22) ;  /* 0x0000000c00847947 */ /* 0x000fea0003800000 */
.L_x_23:
[----:B------:R-:W1:Y:S01]  /*0190*/  LDC.64 R14, c[0x0][0x380] ;  /* 0x0000e000ff0e7b82 */ /* 0x000e620000000a00 */
[C---:B------:R-:W-:Y:S01]  /*01a0*/  LOP3.LUT R4, R17.reuse, 0xf, RZ, 0xc0, !PT ;  /* 0x0000000f11047812 */ /* 0x040fe200078ec0ff */
[----:B------:R-:W-:Y:S01]  /*01b0*/  IMAD.MOV.U32 R8, RZ, RZ, RZ ;  /* 0x000000ffff087224 */ /* 0x000fe200078e00ff */
[C---:B------:R-:W-:Y:S02]  /*01c0*/  LOP3.LUT R6, R17.reuse, 0x7, RZ, 0xc0, !PT ;  /* 0x0000000711067812 */ /* 0x040fe400078ec0ff */
[----:B------:R-:W-:Y:S01]  /*01d0*/  LOP3.LUT R7, R17, 0x3, RZ, 0xc0, !PT ;  /* 0x0000000311077812 */ /* 0x000fe200078ec0ff */
[----:B------:R-:W-:-:S05]  /*01e0*/  VIADD R5, R4, 0xffffffff ;  /* 0xffffffff04057836 */ /* 0x000fca0000000000 */
[----:B------:R-:W-:Y:S02]  /*01f0*/  ISETP.GE.U32.AND P0, PT, R5, 0x7, PT ;  /* 0x000000070500780c */ /* 0x000fe40003f06070 */
[----:B------:R-:W-:-:S05]  /*0200*/  LOP3.LUT R5, R17, 0x7ffffff0, RZ, 0xc0, !PT ;  /* 0x7ffffff011057812 */ /* 0x000fca00078ec0ff */
[----:B------:R-:W-:Y:S01]  /*0210*/  IMAD.MOV R9, RZ, RZ, -R5 ;  /* 0x000000ffff097224 */ /* 0x000fe200078e0a05 */
[----:B-1----:R-:W-:-:S05]  /*0220*/  IADD3 R14, P1, PT, R14, 0x20, RZ ;  /* 0x000000200e0e7810 */ /* 0x002fca0007f3e0ff */
[----:B------:R-:W-:-:S08]  /*0230*/  IMAD.X R15, RZ, RZ, R15, P1 ;  /* 0x000000ffff0f7224 */ /* 0x000fd000008e060f */
.L_x_30:
[----:B------:R-:W1:Y:S01]  /*0240*/  LDC R11, c[0x0][0x39c] ;  /* 0x0000e700ff0b7b82 */ /* 0x000e620000000800 */
[----:B------:R-:W-:Y:S02]  /*0250*/  CS2R R20, SRZ ;  /* 0x0000000000147805 */ /* 0x000fe4000001ff00 */
[----:B-1----:R-:W-:Y:S01]  /*0260*/  ISETP.GE.U32.AND P1, PT, R11, 0x10, PT ;  /* 0x000000100b00780c */ /* 0x002fe20003f26070 */
[----:B------:R-:W-:-:S12]  /*0270*/  IMAD R10, R2, R11, RZ ;  /* 0x0000000b020a7224 */ /* 0x000fd800078e02ff */
[----:B------:R-:W-:Y:S05]  /*0280*/  @!P1 BRA `(.L_x_25) ;  /* 0x0000000400389947 */ /* 0x000fea0003800000 */
[----:B------:R-:W1:Y:S01]  /*0290*/  LDCU.64 UR4, c[0x0][0x388] ;  /* 0x00007100ff0477ac */ /* 0x000e620008000a00 */
[----:B------:R-:W-:Y:S02]  /*02a0*/  IMAD.MOV.U32 R20, RZ, RZ, RZ ;  /* 0x000000ffff147224 */ /* 0x000fe400078e00ff */
[----:B------:R-:W-:Y:S02]  /*02b0*/  IMAD.MOV.U32 R21, RZ, RZ, R10 ;  /* 0x000000ffff157224 */ /* 0x000fe400078e000a */
[----:B------:R-:W-:Y:S01]  /*02c0*/  IMAD.MOV.U32 R22, RZ, RZ, R9 ;  /* 0x000000ffff167224 */ /* 0x000fe200078e0009 */
[----:B-1----:R-:W-:-:S04]  /*02d0*/  UIADD3 UR4, UP0, UPT, UR4, 0x20, URZ ;  /* 0x0000002004047890 */ /* 0x002fc8000ff1e0ff */
[----:B------:R-:W-:Y:S02]  /*02e0*/  UIADD3.X UR5, UPT, UPT, URZ, UR5, URZ, UP0, !UPT ;  /* 0x00000005ff057290 */ /* 0x000fe400087fe4ff */
[----:B------:R-:W-:-:S04]  /*02f0*/  IMAD.U32 R24, RZ, RZ, UR4 ;  /* 0x00000004ff187e24 */ /* 0x000fc8000f8e00ff */
[----:B------:R-:W-:-:S07]  /*0300*/  IMAD.U32 R25, RZ, RZ, UR5 ;  /* 0x00000005ff197e24 */ /* 0x000fce000f8e00ff */
.L_x_26:
[C---:B0-----:R-:W-:Y:S01]  /*0310*/  R2UR UR6, R12.reuse ;  /* 0x000000000c0672ca */ /* 0x041fe200000e0000 */
[----:B------:R-:W-:Y:S01]  /*0320*/  IMAD.WIDE R18, R21, 0x4, R14 ;  /* 0x0000000415127825 */ /* 0x000fe200078e020e */
[C---:B------:R-:W-:Y:S02]  /*0330*/  R2UR UR7, R13.reuse ;  /* 0x000000000d0772ca */ /* 0x040fe400000e0000 */
[----:B------:R-:W-:Y:S01]  /*0340*/  R2UR UR4, R12 ;  /* 0x000000000c0472ca */ /* 0x000fe200000e0000 */
[----:B------:R-:W-:Y:S01]  /*0350*/  IMAD.MOV.U32 R16, RZ, RZ, R24 ;  /* 0x000000ffff107224 */ /* 0x000fe200078e0018 */
[----:B------:R-:W-:Y:S01]  /*0360*/  R2UR UR5, R13 ;  /* 0x000000000d0572ca */ /* 0x000fe200000e0000 */
[----:B------:R-:W-:-:S08]  /*0370*/  IMAD.MOV.U32 R17, RZ, RZ, R25 ;  /* 0x000000ffff117224 */ /* 0x000fd000078e0019 */
[----:B------:R-:W2:Y:S04]  /*0380*/  LDG.E R24, desc[UR6][R16.64+-0x20] ;  /* 0xffffe00610187981 */ /* 0x000ea8000c1e1900 */
[----:B------:R-:W2:Y:S04]  /*0390*/  LDG.E R23, desc[UR4][R18.64+-0x20] ;  /* 0xffffe00412177981 */ /* 0x000ea8000c1e1900 */
[----:B------:R-:W3:Y:S04]  /*03a0*/  LDG.E R25, desc[UR6][R16.64+-0x1c] ;  /* 0xffffe40610197981 */ /* 0x000ee8000c1e1900 */
[----:B------:R-:W3:Y:S01]  /*03b0*/  LDG.E R26, desc[UR4][R18.64+-0x1c] ;  /* 0xffffe404121a7981 */ /* 0x000ee2000c1e1900 */
[----:B--2---:R-:W-:-:S03]  /*03c0*/  FFMA R23, R23, R24, R20 ;  /* 0x0000001817177223 */ /* 0x004fc60000000014 */
[----:B------:R-:W2:Y:S04]  /*03d0*/  LDG.E R24, desc[UR6][R16.64+-0x18] ;  /* 0xffffe80610187981 */ /* 0x000ea8000c1e1900 */
[----:B------:R-:W2:Y:S01]  /*03e0*/  LDG.E R20, desc[UR4][R18.64+-0x18] ;  /* 0xffffe80412147981 */ /* 0x000ea2000c1e1900 */
[----:B---3--:R-:W-:-:S03]  /*03f0*/  FFMA R23, R26, R25, R23 ;  /* 0x000000191a177223 */ /* 0x008fc60000000017 */
        /* <DEDUP_REMOVED lines=8> */
[C---:B------:R-:W-:Y:S02]  /*0480*/  R2UR UR8, R12.reuse ;  /* 0x000000000c0872ca */ /* 0x040fe400000e0000 */
[C---:B------:R-:W-:Y:S02]  /*0490*/  R2UR UR9, R13.reuse ;  /* 0x000000000d0972ca */ /* 0x040fe400000e0000 */
[----:B------:R-:W-:Y:S02]  /*04a0*/  R2UR UR10, R12 ;  /* 0x000000000c0a72ca */ /* 0x000fe400000e0000 */
[----:B------:R-:W-:-:S02]  /*04b0*/  R2UR UR11, R13 ;  /* 0x000000000d0b72ca */ /* 0x000fc400000e0000 */
[C---:B------:R-:W-:Y:S02]  /*04c0*/  R2UR UR12, R12.reuse ;  /* 0x000000000c0c72ca */ /* 0x040fe400000e0000 */
[C---:B------:R-:W-:Y:S02]  /*04d0*/  R2UR UR13, R13.reuse ;  /* 0x000000000d0d72ca */ /* 0x040fe400000e0000 */
[----:B------:R-:W-:Y:S02]  /*04e0*/  R2UR UR14, R12 ;  /* 0x000000000c0e72ca */ /* 0x000fe400000e0000 */
[----:B------:R-:W-:Y:S01]  /*04f0*/  R2UR UR15, R13 ;  /* 0x000000000d0f72ca */ /* 0x000fe200000e0000 */
[----:B------:R-:W4:Y:S04]  /*0500*/  LDG.E R27, desc[UR8][R18.64+0x18] ;  /* 0x00001808121b7981 */ /* 0x000f28000c1e1900 */
[----:B------:R-:W4:Y:S01]  /*0510*/  LDG.E R28, desc[UR10][R16.64+0x18] ;  /* 0x0000180a101c7981 */ /* 0x000f22000c1e1900 */
        /* <DEDUP_REMOVED lines=24> */
[----:B------:R-:W-:-:S05]  /*06a0*/  VIADD R22, R22, 0x10 ;  /* 0x0000001016167836 */ /* 0x000fca0000000000 */
[----:B------:R-:W-:Y:S01]  /*06b0*/  ISETP.NE.AND P1, PT, R22, RZ, PT ;  /* 0x000000ff1600720c */ /* 0x000fe20003f25270 */
[----:B--2---:R-:W-:Y:S02]  /*06c0*/  FFMA R24, R23, R24, R20 ;  /* 0x0000001817187223 */ /* 0x004fe40000000014 */
[----:B------:R-:W2:Y:S04]  /*06d0*/  LDG.E R20, desc[UR12][R18.64+0x1c] ;  /* 0x00001c0c12147981 */ /* 0x000ea8000c1e1900 */
[----:B------:R-:W2:Y:S01]  /*06e0*/  LDG.E R23, desc[UR14][R16.64+0x1c] ;  /* 0x00001c0e10177981 */ /* 0x000ea2000c1e1900 */
[----:B---3--:R-:W-:-:S04]  /*06f0*/  FFMA R24, R25, R26, R24 ;  /* 0x0000001a19187223 */ /* 0x008fc80000000018 */
[----:B----4-:R-:W-:Y:S01]  /*0700*/  FFMA R27, R27, R28, R24 ;  /* 0x0000001c1b1b7223 */ /* 0x010fe20000000018 */
[----:B------:R-:W-:Y:S01]  /*0710*/  IADD3 R24, P2, PT, R16, 0x40, RZ ;  /* 0x0000004010187810 */ /* 0x000fe20007f5e0ff */
[----:B------:R-:W-:-:S04]  /*0720*/  VIADD R21, R21, 0x10 ;  /* 0x0000001015157836 */ /* 0x000fc80000000000 */
[----:B------:R-:W-:Y:S02]  /*0730*/  IMAD.X R25, RZ, RZ, R17, P2 ;  /* 0x000000ffff197224 */ /* 0x000fe400010e0611 */
[----:B--2---:R-:W-:Y:S01]  /*0740*/  FFMA R20, R20, R23, R27 ;  /* 0x0000001714147223 */ /* 0x004fe2000000001b */
[----:B------:R-:W-:Y:S06]  /*0750*/  @P1 BRA `(.L_x_26) ;  /* 0xfffffff800ec1947 */ /* 0x000fec000383ffff */
[----:B------:R-:W-:-:S07]  /*0760*/  IMAD.MOV.U32 R21, RZ, RZ, R5 ;  /* 0x000000ffff157224 */ /* 0x000fce00078e0005 */
.L_x_25:
[----:B------:R-:W-:-:S13]  /*0770*/  ISETP.NE.AND P1, PT, R4, RZ, PT ;  /* 0x000000ff0400720c */ /* 0x000fda0003f25270 */
[----:B------:R-:W-:Y:S05]  /*0780*/  @!P1 BRA `(.L_x_27) ;  /* 0x0000000400d49947 */ /* 0x000fea0003800000 */
[----:B------:R-:W-:Y:S01]  /*0790*/  ISETP.NE.AND P1, PT, R6, RZ, PT ;  /* 0x000000ff0600720c */ /* 0x000fe20003f25270 */
[----:B------:R-:W-:-:S12]  /*07a0*/  @!P0 BRA `(.L_x_28) ;  /* 0x0000000000b88947 */ /* 0x000fd80003800000 */
[----:B------:R-:W1:Y:S01]  /*07b0*/  LDC.64 R18, c[0x0][0x380] ;  /* 0x0000e000ff127b82 */ /* 0x000e620000000a00 */
[----:B0-----:R-:W-:Y:S01]  /*07c0*/  R2UR UR4, R12 ;  /* 0x000000000c0472ca */ /* 0x001fe200000e0000 */
[----:B------:R-:W-:Y:S01]  /*07d0*/  IMAD.IADD R23, R10, 0x1, R21 ;  /* 0x000000010a177824 */ /* 0x000fe200078e0215 */
[C---:B------:R-:W-:Y:S02]  /*07e0*/  R2UR UR5, R13.reuse ;  /* 0x000000000d0572ca */ /* 0x040fe400000e0000 */
[C---:B------:R-:W-:Y:S02]  /*07f0*/  R2UR UR6, R12.reuse ;  /* 0x000000000c0672ca */ /* 0x040fe400000e0000 */
[C---:B------:R-:W-:Y:S01]  /*0800*/  R2UR UR7, R13.reuse ;  /* 0x000000000d0772ca */ /* 0x040fe200000e0000 */
[----:B------:R-:W0:Y:S01]  /*0810*/  LDC.64 R16, c[0x0][0x388] ;  /* 0x0000e200ff107b82 */ /* 0x000e220000000a00 */
[----:B------:R-:W-:Y:S02]  /*0820*/  R2UR UR8, R12 ;  /* 0x000000000c0872ca */ /* 0x000fe400000e0000 */
[----:B------:R-:W-:-:S02]  /*0830*/  R2UR UR9, R13 ;  /* 0x000000000d0972ca */ /* 0x000fc400000e0000 */
[----:B------:R-:W-:Y:S02]  /*0840*/  R2UR UR10, R12 ;  /* 0x000000000c0a72ca */ /* 0x000fe400000e0000 */
[----:B------:R-:W-:Y:S01]  /*0850*/  R2UR UR11, R13 ;  /* 0x000000000d0b72ca */ /* 0x000fe200000e0000 */
[----:B-1----:R-:W-:-:S05]  /*0860*/  IMAD.WIDE R18, R23, 0x4, R18 ;  /* 0x0000000417127825 */ /* 0x002fca00078e0212 */
[----:B------:R-:W2:Y:S01]  /*0870*/  LDG.E R23, desc[UR4][R18.64] ;  /* 0x0000000412177981 */ /* 0x000ea2000c1e1900 */
[----:B0-----:R-:W-:-:S03]  /*0880*/  IMAD.WIDE.U32 R16, R21, 0x4, R16 ;  /* 0x0000000415107825 */ /* 0x001fc600078e0010 */
[----:B------:R-:W3:Y:S04]  /*0890*/  LDG.E R25, desc[UR8][R18.64+0x4] ;  /* 0x0000040812197981 */ /* 0x000ee8000c1e1900 */
[----:B------:R-:W2:Y:S04]  /*08a0*/  LDG.E R22, desc[UR6][R16.64] ;  /* 0x0000000610167981 */ /* 0x000ea8000c1e1900 */
[----:B------:R-:W3:Y:S01]  /*08b0*/  LDG.E R24, desc[UR10][R16.64+0x4] ;  /* 0x0000040a10187981 */ /* 0x000ee2000c1e1900 */
[C---:B------:R-:W-:Y:S02]  /*08c0*/  R2UR UR12, R12.reuse ;  /* 0x000000000c0c72ca */ /* 0x040fe400000e0000 */
[----:B------:R-:W-:Y:S01]  /*08d0*/  R2UR UR13, R13 ;  /* 0x000000000d0d72ca */ /* 0x000fe200000e0000 */
[----:B------:R-:W4:Y:S01]  /*08e0*/  LDG.E R26, desc[UR6][R16.64+0x10] ;  /* 0x00001006101a7981 */ /* 0x000f22000c1e1900 */
[----:B------:R-:W-:-:S02]  /*08f0*/  R2UR UR14, R12 ;  /* 0x000000000c0e72ca */ /* 0x000fc400000e0000 */
[C---:B------:R-:W-:Y:S01]  /*0900*/  R2UR UR15, R13.reuse ;  /* 0x000000000d0f72ca */ /* 0x040fe200000e0000 */
[----:B------:R-:W5:Y:S01]  /*0910*/  LDG.E R27, desc[UR10][R16.64+0x14] ;  /* 0x0000140a101b7981 */ /* 0x000f62000c1e1900 */
[C---:B------:R-:W-:Y:S02]  /*0920*/  R2UR UR16, R12.reuse ;  /* 0x000000000c1072ca */ /* 0x040fe400000e0000 */
[C---:B------:R-:W-:Y:S02]  /*0930*/  R2UR UR17, R13.reuse ;  /* 0x000000000d1172ca */ /* 0x040fe400000e0000 */
[----:B------:R-:W-:Y:S02]  /*0940*/  R2UR UR18, R12 ;  /* 0x000000000c1272ca */ /* 0x000fe400000e0000 */
[----:B------:R-:W-:-:S05]  /*0950*/  R2UR UR19, R13 ;  /* 0x000000000d1372ca */ /* 0x000fca00000e0000 */
[----:B------:R-:W5:Y:S08]  /*0960*/  LDG.E R28, desc[UR14][R16.64+0x18] ;  /* 0x0000180e101c7981 */ /* 0x000f70000c1e1900 */
[----:B------:R-:W5:Y:S01]  /*0970*/  LDG.E R29, desc[UR18][R16.64+0x1c] ;  /* 0x00001c12101d7981 */ /* 0x000f62000c1e1900 */
[----:B--2---:R-:W-:-:S03]  /*0980*/  FFMA R22, R23, R22, R20 ;  /* 0x0000001617167223 */ /* 0x004fc60000000014 */
[----:B------:R-:W2:Y:S04]  /*0990*/  LDG.E R23, desc[UR4][R18.64+0x8] ;  /* 0x0000080412177981 */ /* 0x000ea8000c1e1900 */
[----:B------:R-:W2:Y:S01]  /*09a0*/  LDG.E R20, desc[UR6][R16.64+0x8] ;  /* 0x0000080610147981 */ /* 0x000ea2000c1e1900 */
[----:B---3--:R-:W-:-:S03]  /*09b0*/  FFMA R22, R25, R24, R22 ;  /* 0x0000001819167223 */ /* 0x008fc60000000016 */
[----:B------:R-:W3:Y:S04]  /*09c0*/  LDG.E R25, desc[UR8][R18.64+0xc] ;  /* 0x00000c0812197981 */ /* 0x000ee8000c1e1900 */
[----:B------:R-:W3:Y:S01]  /*09d0*/  LDG.E R24, desc[UR10][R16.64+0xc] ;  /* 0x00000c0a10187981 */ /* 0x000ee2000c1e1900 */
[----:B--2---:R-:W-:-:S03]  /*09e0*/  FFMA R20, R23, R20, R22 ;  /* 0x0000001417147223 */ /* 0x004fc60000000016 */
[----:B------:R-:W5:Y:S04]  /*09f0*/  LDG.E R23, desc[UR8][R18.64+0x14] ;  /* 0x0000140812177981 */ /* 0x000f68000c1e1900 */
[----:B------:R-:W2:Y:S01]  /*0a00*/  LDG.E R22, desc[UR16][R18.64+0x1c] ;  /* 0x00001c1012167981 */ /* 0x000ea2000c1e1900 */
[----:B---3--:R-:W-:-:S03]  /*0a10*/  FFMA R24, R25, R24, R20 ;  /* 0x0000001819187223 */ /* 0x008fc60000000014 */
[----:B------:R-:W4:Y:S04]  /*0a20*/  LDG.E R25, desc[UR4][R18.64+0x10] ;  /* 0x0000100412197981 */ /* 0x000f28000c1e1900 */
[----:B------:R-:W3:Y:S01]  /*0a30*/  LDG.E R20, desc[UR12][R18.64+0x18] ;  /* 0x0000180c12147981 */ /* 0x000ee2000c1e1900 */
[----:B------:R-:W-:Y:S02]  /*0a40*/  VIADD R21, R21, 0x8 ;  /* 0x0000000815157836 */ /* 0x000fe40000000000 */
[----:B----4-:R-:W-:-:S04]  /*0a50*/  FFMA R24, R25, R26, R24 ;  /* 0x0000001a19187223 */ /* 0x010fc80000000018 */
[----:B-----5:R-:W-:-:S04]  /*0a60*/  FFMA R23, R23, R27, R24 ;  /* 0x0000001b17177223 */ /* 0x020fc80000000018 */
[----:B---3--:R-:W-:-:S04]  /*0a70*/  FFMA R23, R20, R28, R23 ;  /* 0x0000001c14177223 */ /* 0x008fc80000000017 */
[----:B--2---:R-:W-:-:S07]  /*0a80*/  FFMA R20, R22, R29, R23 ;  /* 0x0000001d16147223 */ /* 0x004fce0000000017 */
.L_x_28:
[----:B------:R-:W-:Y:S05]  /*0a90*/  @!P1 BRA `(.L_x_27) ;  /* 0x0000000400109947 */ /* 0x000fea0003800000 */
[----:B------:R-:W-:Y:S01]  /*0aa0*/  VIADD R16, R6, 0xffffffff ;  /* 0xffffffff06107836 */ /* 0x000fe20000000000 */
[----:B------:R-:W-:-:S04]  /*0ab0*/  ISETP.NE.AND P2, PT, R7, RZ, PT ;  /* 0x000000ff0700720c */ /* 0x000fc80003f45270 */
[----:B------:R-:W-:-:S13]  /*0ac0*/  ISETP.GE.U32.AND P1, PT, R16, 0x3, PT ;  /* 0x000000031000780c */ /* 0x000fda0003f26070 */
[----:B------:R-:W-:Y:S05]  /*0ad0*/  @!P1 BRA `(.L_x_29) ;  /* 0x0000000000889947 */ /* 0x000fea0003800000 */
        /* <DEDUP_REMOVED lines=9> */
[C---:B------:R-:W-:Y:S02]  /*0b70*/  R2UR UR10, R12.reuse ;  /* 0x000000000c0a72ca */ /* 0x040fe400000e0000 */
[C---:B------:R-:W-:Y:S02]  /*0b80*/  R2UR UR11, R13.reuse ;  /* 0x000000000d0b72ca */ /* 0x040fe400000e0000 */
[C---:B------:R-:W-:Y:S02]  /*0b90*/  R2UR UR12, R12.reuse ;  /* 0x000000000c0c72ca */ /* 0x040fe400000e0000 */
[C---:B------:R-:W-:Y:S02]  /*0ba0*/  R2UR UR13, R13.reuse ;  /* 0x000000000d0d72ca */ /* 0x040fe400000e0000 */
[C---:B------:R-:W-:Y:S02]  /*0bb0*/  R2UR UR14, R12.reuse ;  /* 0x000000000c0e72ca */ /* 0x040fe400000e0000 */
[----:B------:R-:W-:Y:S01]  /*0bc0*/  R2UR UR15, R13 ;  /* 0x000000000d0f72ca */ /* 0x000fe200000e0000 */
[----:B-1----:R-:W-:Y:S01]  /*0bd0*/  IMAD.WIDE R18, R23, 0x4, R18 ;  /* 0x0000000417127825 */ /* 0x002fe200078e0212 */
[----:B------:R-:W-:-:S02]  /*0be0*/  R2UR UR16, R12 ;  /* 0x000000000c1072ca */ /* 0x000fc400000e0000 */
[C---:B------:R-:W-:Y:S02]  /*0bf0*/  R2UR UR17, R13.reuse ;  /* 0x000000000d1172ca */ /* 0x040fe400000e0000 */
[----:B------:R-:W-:Y:S01]  /*0c00*/  R2UR UR18, R12 ;  /* 0x000000000c1272ca */ /* 0x000fe200000e0000 */
[----:B------:R-:W2:Y:S01]  /*0c10*/  LDG.E R25, desc[UR4][R18.64] ;  /* 0x0000000412197981 */ /* 0x000ea2000c1e1900 */
[----:B------:R-:W-:Y:S01]  /*0c20*/  R2UR UR19, R13 ;  /* 0x000000000d1372ca */ /* 0x000fe200000e0000 */
[C---:B0-----:R-:W-:Y:S02]  /*0c30*/  IMAD.WIDE.U32 R16, R21.reuse, 0x4, R16 ;  /* 0x0000000415107825 */ /* 0x041fe400078e0010 */
[----:B------:R-:W3:Y:S04]  /*0c40*/  LDG.E R24, desc[UR8][R18.64+0x4] ;  /* 0x0000040812187981 */ /* 0x000ee8000c1e1900 */
[----:B------:R-:W2:Y:S04]  /*0c50*/  LDG.E R26, desc[UR6][R16.64] ;  /* 0x00000006101a7981 */ /* 0x000ea8000c1e1900 */
[----:B------:R-:W3:Y:S04]  /*0c60*/  LDG.E R27, desc[UR10][R16.64+0x4] ;  /* 0x0000040a101b7981 */ /* 0x000ee8000c1e1900 */
[----:B------:R-:W4:Y:S04]  /*0c70*/  LDG.E R22, desc[UR12][R18.64+0x8] ;  /* 0x0000080c12167981 */ /* 0x000f28000c1e1900 */
[----:B------:R-:W4:Y:S04]  /*0c80*/  LDG.E R28, desc[UR14][R16.64+0x8] ;  /* 0x0000080e101c7981 */ /* 0x000f28000c1e1900 */
[----:B------:R-:W5:Y:S04]  /*0c90*/  LDG.E R23, desc[UR16][R18.64+0xc] ;  /* 0x00000c1012177981 */ /* 0x000f68000c1e1900 */
[----:B------:R-:W5:Y:S01]  /*0ca0*/  LDG.E R29, desc[UR18][R16.64+0xc] ;  /* 0x00000c12101d7981 */ /* 0x000f62000c1e1900 */
[----:B------:R-:W-:-:S02]  /*0cb0*/  VIADD R21, R21, 0x4 ;  /* 0x0000000415157836 */ /* 0x000fc40000000000 */
[----:B--2---:R-:W-:-:S04]  /*0cc0*/  FFMA R25, R25, R26, R20 ;  /* 0x0000001a19197223 */ /* 0x004fc80000000014 */
[----:B---3--:R-:W-:-:S04]  /*0cd0*/  FFMA R25, R24, R27, R25 ;  /* 0x0000001b18197223 */ /* 0x008fc80000000019 */
[----:B----4-:R-:W-:-:S04]  /*0ce0*/  FFMA R22, R22, R28, R25 ;  /* 0x0000001c16167223 */ /* 0x010fc80000000019 */
[----:B-----5:R-:W-:-:S07]  /*0cf0*/  FFMA R20, R23, R29, R22 ;  /* 0x0000001d17147223 */ /* 0x020fce0000000016 */
.L_x_29:
[----:B------:R-:W-:Y:S05]  /*0d00*/  @!P2 BRA `(.L_x_27) ;  /* 0x000000000074a947 */ /* 0x000fea0003800000 */
[----:B------:R-:W1:Y:S01]  /*0d10*/  LDC.64 R16, c[0x0][0x380] ;  /* 0x0000e000ff107b82 */ /* 0x000e620000000a00 */
[----:B0-----:R-:W-:Y:S01]  /*0d20*/  R2UR UR4, R12 ;  /* 0x000000000c0472ca */ /* 0x001fe200000e0000 */
[----:B------:R-:W-:Y:S01]  /*0d30*/  IMAD.IADD R23, R10, 0x1, R21 ;  /* 0x000000010a177824 */ /* 0x000fe200078e0215 */
[C---:B------:R-:W-:Y:S02]  /*0d40*/  R2UR UR5, R13.reuse ;  /* 0x000000000d0572ca */ /* 0x040fe400000e0000 */
[----:B------:R-:W-:Y:S02]  /*0d50*/  R2UR UR6, R12 ;  /* 0x000000000c0672ca */ /* 0x000fe400000e0000 */
[----:B------:R-:W-:Y:S01]  /*0d60*/  R2UR UR7, R13 ;  /* 0x000000000d0772ca */ /* 0x000fe200000e0000 */
[----:B------:R-:W0:Y:S01]  /*0d70*/  LDC.64 R18, c[0x0][0x388] ;  /* 0x0000e200ff127b82 */ /* 0x000e220000000a00 */
[----:B-1----:R-:W-:-:S04]  /*0d80*/  IMAD.WIDE R16, R23, 0x4, R16 ;  /* 0x0000000417107825 */ /* 0x002fc800078e0210 */
[----:B0-----:R-:W-:-:S03]  /*0d90*/  IMAD.WIDE.U32 R18, R21, 0x4, R18 ;  /* 0x0000000415127825 */ /* 0x001fc600078e0012 */
[----:B------:R-:W2:Y:S04]  /*0da0*/  LDG.E R21, desc[UR4][R16.64] ;  /* 0x0000000410157981 */ /* 0x000ea8000c1e1900 */
[----:B------:R-:W2:Y:S01]  /*0db0*/  LDG.E R10, desc[UR6][R18.64] ;  /* 0x00000006120a7981 */ /* 0x000ea2000c1e1900 */
[----:B------:R-:W-:Y:S01]  /*0dc0*/  ISETP.NE.AND P1, PT, R7, 0x1, PT ;  /* 0x000000010700780c */ /* 0x000fe20003f25270 */
[----:B--2---:R-:W-:-:S12]  /*0dd0*/  FFMA R20, R21, R10, R20 ;  /* 0x0000000a15147223 */ /* 0x004fd80000000014 */
[----:B------:R-:W-:Y:S05]  /*0de0*/  @!P1 BRA `(.L_x_27) ;  /* 0x00000000003c9947 */ /* 0x000fea0003800000 */
[----:B------:R-:W-:Y:S02]  /*0df0*/  ISETP.NE.AND P1, PT, R7, 0x2, PT ;  /* 0x000000020700780c */ /* 0x000fe40003f25270 */
[C---:B------:R-:W-:Y:S02]  /*0e00*/  R2UR UR4, R12.reuse ;  /* 0x000000000c0472ca */ /* 0x040fe400000e0000 */
[C---:B------:R-:W-:Y:S02]  /*0e10*/  R2UR UR5, R13.reuse ;  /* 0x000000000d0572ca */ /* 0x040fe400000e0000 */
[----:B------:R-:W-:Y:S02]  /*0e20*/  R2UR UR6, R12 ;  /* 0x000000000c0672ca */ /* 0x000fe400000e0000 */
[----:B------:R-:W-:-:S05]  /*0e30*/  R2UR UR7, R13 ;  /* 0x000000000d0772ca */ /* 0x000fca00000e0000 */
[C---:B------:R-:W-:Y:S02]  /*0e40*/  @P1 R2UR UR8, R12.reuse ;  /* 0x000000000c0812ca */ /* 0x040fe400000e0000 */
[C---:B------:R-:W-:Y:S02]  /*0e50*/  @P1 R2UR UR9, R13.reuse ;  /* 0x000000000d0912ca */ /* 0x040fe400000e0000 */
[----:B------:R-:W-:Y:S01]  /*0e60*/  @P1 R2UR UR10, R12 ;  /* 0x000000000c0a12ca */ /* 0x000fe200000e0000 */
[----:B------:R-:W2:Y:S01]  /*0e70*/  LDG.E R21, desc[UR4][R16.64+0x4] ;  /* 0x0000040410157981 */ /* 0x000ea2000c1e1900 */
[----:B------:R-:W-:-:S03]  /*0e80*/  @P1 R2UR UR11, R13 ;  /* 0x000000000d0b12ca */ /* 0x000fc600000e0000 */
[----:B------:R-:W2:Y:S06]  /*0e90*/  LDG.E R10, desc[UR6][R18.64+0x4] ;  /* 0x00000406120a7981 */ /* 0x000eac000c1e1900 */
[----:B------:R-:W3:Y:S04]  /*0ea0*/  @P1 LDG.E R23, desc[UR8][R16.64+0x8] ;  /* 0x0000080810171981 */ /* 0x000ee8000c1e1900 */
[----:B------:R-:W3:Y:S01]  /*0eb0*/  @P1 LDG.E R22, desc[UR10][R18.64+0x8] ;  /* 0x0000080a12161981 */ /* 0x000ee2000c1e1900 */
[----:B--2---:R-:W-:-:S04]  /*0ec0*/  FFMA R20, R21, R10, R20 ;  /* 0x0000000a15147223 */ /* 0x004fc80000000014 */
[----:B---3--:R-:W-:-:S07]  /*0ed0*/  @P1 FFMA R20, R23, R22, R20 ;  /* 0x0000001617141223 */ /* 0x008fce0000000014 */
.L_x_27:
[----:B------:R-:W1:Y:S01]  /*0ee0*/  LDC R21, c[0x0][0x3a0] ;  /* 0x0000e800ff157b82 */ /* 0x000e620000000800 */
[----:B0-----:R-:W-:Y:S02]  /*0ef0*/  R2UR UR4, R12 ;  /* 0x000000000c0472ca */ /* 0x001fe400000e0000 */
[----:B------:R-:W-:-:S05]  /*0f00*/  R2UR UR5, R13 ;  /* 0x000000000d0572ca */ /* 0x000fca00000e0000 */
[----:B------:R-:W0:Y:S01]  /*0f10*/  LDC.64 R16, c[0x0][0x390] ;  /* 0x0000e400ff107b82 */ /* 0x000e220000000a00 */
[C---:B-1----:R-:W-:Y:S02]  /*0f20*/  IMAD R19, R8.reuse, R21, R21 ;  /* 0x0000001508137224 */ /* 0x042fe400078e0215 */
[----:B------:R-:W-:Y:S02]  /*0f30*/  VIADD R8, R8, 0x1 ;  /* 0x0000000108087836 */ /* 0x000fe40000000000 */
[----:B0-----:R-:W-:-:S04]  /*0f40*/  IMAD.WIDE R16, R2, 0x4, R16 ;  /* 0x0000000402107825 */ /* 0x001fc800078e0210 */
[----:B------:R-:W-:Y:S01]  /*0f50*/  IMAD.IADD R2, R19, 0x1, R0 ;  /* 0x0000000113027824 */ /* 0x000fe200078e0200 */
[----:B------:R1:W-:Y:S03]  /*0f60*/  STG.E desc[UR4][R16.64], R20 ;  /* 0x0000001410007986 */ /* 0x0003e6000c101904 */
[----:B------:R-:W-:-:S05]  /*0f70*/  IMAD R2, R2, R21, R3 ;  /* 0x0000001502027224 */ /* 0x000fca00078e0203 */
[----:B------:R-:W-:-:S13]  /*0f80*/  ISETP.GE.AND P1, PT, R2, R11, PT ;  /* 0x0000000b0200720c */ /* 0x000fda0003f26270 */
[----:B-1----:R-:W-:Y:S05]  /*0f90*/  @!P1 BRA `(.L_x_30) ;  /* 0xfffffff000a89947 */ /* 0x002fea000383ffff */
.L_x_22:
[----:B------:R-:W-:Y:S05]  /*0fa0*/  BSYNC.RECONVERGENT B0 ;  /* 0x0000000000007941 */ /* 0x000fea0003800200 */
.L_x_21:
[----:B------:R-:W-:Y:S06]  /*0fb0*/  BAR.SYNC.DEFER_BLOCKING 0x0 ;  /* 0x0000000000007b1d */ /* 0x000fec0000010000 */
[----:B------:R-:W-:Y:S05]  /*0fc0*/  EXIT ;  /* 0x000000000000794d */ /* 0x000fea0003800000 */
.L_x_31:
        /* <DEDUP_REMOVED lines=11> */
.L_x_35:


//--------------------- .nv.shared.reserved.0     --------------------------
	.section	.nv.shared.reserved.0,"aw",@nobits
	.weak		__nv_reservedSMEM_offset_0_alias
	.size		__nv_reservedSMEM_offset_0_alias, 0, 64
	.other		__nv_reservedSMEM_offset_0_alias,@"STO_CUDA_RESERVED_SHARED STV_DEFAULT"
__nv_reservedSMEM_offset_0_alias:
	.zero		0
	.zero		64


//--------------------- .nv.constant0._Z17ParallelScalarDivPfS_S_ii --------------------------
	.section	.nv.constant0._Z17ParallelScalarDivPfS_S_ii,"a",@progbits
	.sectionflags	@""
	.align	4
.nv.constant0._Z17ParallelScalarDivPfS_S_ii:
	.zero		928


//--------------------- .nv.constant0._Z18VectorVectorAddSubPfS_iS_ii --------------------------
	.section	.nv.constant0._Z18VectorVectorAddSubPfS_iS_ii,"a",@progbits
	.sectionflags	@""
	.align	4
.nv.constant0._Z18VectorVectorAddSubPfS_iS_ii:
	.zero		936


//--------------------- .nv.constant0._Z14MatrixVectMultPfS_S_iii --------------------------
	.section	.nv.constant0._Z14MatrixVectMultPfS_S_iii,"a",@progbits
	.sectionflags	@""
	.align	4
.nv.constant0._Z14MatrixVectMultPfS_S_iii:
	.zero		932


//--------------------- SYMBOLS --------------------------

	.type		.nv.reservedSmem.offset0,@object
	.size		.nv.reservedSmem.offset0,0x4
